// auto-generated by cutlass_sweep.gemm — config: {"arch": "sm_90", "cluster_m": 1, "cluster_n": 8, "dtype": "fp16", "dtype_b": "fp16", "layout": "nt", "stages": 7, "tile_k": 64, "tile_m": 128, "tile_n": 128}
#include "cutlass/cutlass.h"
#include "cutlass/gemm/collective/collective_builder.hpp"
#include "cutlass/gemm/device/gemm_universal_adapter.h"
#include "cutlass/gemm/kernel/gemm_universal.hpp"
#include "cutlass/epilogue/collective/collective_builder.hpp"

using ElemA = cutlass::half_t;
using ElemB = cutlass::half_t;
using ElemCD = cutlass::half_t;
using Acc  = float;
using TileShape    = cute::Shape<cute::_128, cute::_128, cute::_64>;
using ClusterShape = cute::Shape<cute::_1, cute::_8, cute::_1>;

using CollectiveEpilogue = typename cutlass::epilogue::collective::CollectiveBuilder<
    cutlass::arch::Sm90, cutlass::arch::OpClassTensorOp,
    TileShape, ClusterShape,
    cutlass::epilogue::collective::EpilogueTileAuto,
    Acc, Acc,
    ElemCD, cutlass::layout::RowMajor, 128 / cutlass::sizeof_bits<ElemCD>::value,
    ElemCD, cutlass::layout::RowMajor, 128 / cutlass::sizeof_bits<ElemCD>::value,
    cutlass::epilogue::collective::EpilogueScheduleAuto
  >::CollectiveOp;

using CollectiveMainloop = typename cutlass::gemm::collective::CollectiveBuilder<
    cutlass::arch::Sm90, cutlass::arch::OpClassTensorOp,
    ElemA, cutlass::layout::RowMajor, 128 / cutlass::sizeof_bits<ElemA>::value,
    ElemB, cutlass::layout::ColumnMajor, 128 / cutlass::sizeof_bits<ElemB>::value,
    Acc,
    TileShape, ClusterShape,
    cutlass::gemm::collective::StageCount<7>,
    cutlass::gemm::collective::KernelScheduleAuto
  >::CollectiveOp;

using GemmKernel = cutlass::gemm::kernel::GemmUniversal<
    cute::Shape<int,int,int,int>,
    CollectiveMainloop,
    CollectiveEpilogue
>;
using Gemm = cutlass::gemm::device::GemmUniversalAdapter<GemmKernel>;

// Force the device kernel symbol into the cubin without needing a host main.
auto* _anchor = &cutlass::device_kernel<GemmKernel>;


// ===== COMPILED SASS (sm_90a) =====

	.target	sm_90a

	.elftype	@"ET_EXEC"


//--------------------- .note.nv.tkinfo           --------------------------
	.section	.note.nv.tkinfo,"",@"SHT_NOTE"
	.sectionflags	@"SHF_NOTE_NV_TKINFO"
	.tkinfo
        /*0018*/ 	.word	0x00000002
        /*0030*/ 	.string	""
        /*0030*/ 	.string	"ptxas"
        /*0030*/ 	.string	"Cuda compilation tools, release 13.0, V13.0.88"
        /*0030*/ 	.string	"Build cuda_13.0.r13.0/compiler.36424714_0"
        /*0030*/ 	.string	"-arch sm_90a -m 64 "



//--------------------- .note.nv.cuinfo           --------------------------
	.section	.note.nv.cuinfo,"",@"SHT_NOTE"
	.sectionflags	@"SHF_NOTE_NV_CUINFO"
        /*0018*/ 	.short	0x0002
        /*001a*/ 	.short	0x005a
        /*001c*/ 	.short	0x0082
	.zero		2


//--------------------- .nv.info                  --------------------------
	.section	.nv.info,"",@"SHT_CUDA_INFO"
	.align	4


	//----- nvinfo : EIATTR_REGCOUNT
	.align		4
        /*0000*/ 	.byte	0x04, 0x2f
        /*0002*/ 	.short	(.L_15 - .L_14)
	.align		4
.L_14:
        /*0004*/ 	.word	index@(_ZN7cutlass13device_kernelINS_4gemm6kernel13GemmUniversalIN4cute5tupleIJiiiiEEENS1_10collective13CollectiveMmaINS1_34MainloopSm90TmaGmmaWarpSpecializedILi7ENS5_IJNS4_1CILi1EEENSA_ILi8EEESB_EEENS1_35KernelTmaWarpSpecializedCooperativeEEENS5_IJNSA_ILi128EEESG_NSA_ILi64EEEEEENS_6half_tENS5_IJlSB_lEEESJ_SK_NS4_8TiledMMAINS4_8MMA_AtomIJNS4_4SM904GMMA26MMA_64x128x16_F32F16F16_SSILNSO_5MajorE0ELSQ_0ELNSO_7ScaleInE1ELSR_1EEEEEENS4_6LayoutINS5_IJNSA_ILi2EEESB_SB_EEENS5_IJSB_NSA_ILi0EEESX_EEEEENS5_IJNS4_10UnderscoreES10_S10_EEEEENS4_23SM90_TMA_LOAD_MULTICASTENS4_14ComposedLayoutINS4_7SwizzleILi3ELi4ELi3EEENS4_18smem_ptr_flag_bitsILi16EEENSU_INS5_IJSC_SH_EEENS5_IJSH_SB_EEEEEEEvNS4_8identityENS4_13SM90_TMA_LOADES1C_vS1D_EENS_8epilogue10collective6detail29Sm90TmaWarpSpecializedAdapterINS1H_15DefaultEpilogueISJ_SK_SK_NS1G_6thread17LinearCombinationISJ_Li1EffLNS1L_9ScaleType4KindE0ELNS_15FloatRoundStyleE2ESJ_EENS1_15EpilogueDefaultEEEEEvvEEEEvNT_6ParamsE)
        /*0008*/ 	.word	0x000000a8


	//----- nvinfo : EIATTR_FRAME_SIZE
	.align		4
.L_15:
        /*000c*/ 	.byte	0x04, 0x11
        /*000e*/ 	.short	(.L_17 - .L_16)
	.align		4
.L_16:
        /*0010*/ 	.word	index@(_ZN7cutlass13device_kernelINS_4gemm6kernel13GemmUniversalIN4cute5tupleIJiiiiEEENS1_10collective13CollectiveMmaINS1_34MainloopSm90TmaGmmaWarpSpecializedILi7ENS5_IJNS4_1CILi1EEENSA_ILi8EEESB_EEENS1_35KernelTmaWarpSpecializedCooperativeEEENS5_IJNSA_ILi128EEESG_NSA_ILi64EEEEEENS_6half_tENS5_IJlSB_lEEESJ_SK_NS4_8TiledMMAINS4_8MMA_AtomIJNS4_4SM904GMMA26MMA_64x128x16_F32F16F16_SSILNSO_5MajorE0ELSQ_0ELNSO_7ScaleInE1ELSR_1EEEEEENS4_6LayoutINS5_IJNSA_ILi2EEESB_SB_EEENS5_IJSB_NSA_ILi0EEESX_EEEEENS5_IJNS4_10UnderscoreES10_S10_EEEEENS4_23SM90_TMA_LOAD_MULTICASTENS4_14ComposedLayoutINS4_7SwizzleILi3ELi4ELi3EEENS4_18smem_ptr_flag_bitsILi16EEENSU_INS5_IJSC_SH_EEENS5_IJSH_SB_EEEEEEEvNS4_8identityENS4_13SM90_TMA_LOADES1C_vS1D_EENS_8epilogue10collective6detail29Sm90TmaWarpSpecializedAdapterINS1H_15DefaultEpilogueISJ_SK_SK_NS1G_6thread17LinearCombinationISJ_Li1EffLNS1L_9ScaleType4KindE0ELNS_15FloatRoundStyleE2ESJ_EENS1_15EpilogueDefaultEEEEEvvEEEEvNT_6ParamsE)
        /*0014*/ 	.word	0x00000000


	//----- nvinfo : EIATTR_MIN_STACK_SIZE
	.align		4
.L_17:
        /*0018*/ 	.byte	0x04, 0x12
        /*001a*/ 	.short	(.L_19 - .L_18)
	.align		4
.L_18:
        /*001c*/ 	.word	index@(_ZN7cutlass13device_kernelINS_4gemm6kernel13GemmUniversalIN4cute5tupleIJiiiiEEENS1_10collective13CollectiveMmaINS1_34MainloopSm90TmaGmmaWarpSpecializedILi7ENS5_IJNS4_1CILi1EEENSA_ILi8EEESB_EEENS1_35KernelTmaWarpSpecializedCooperativeEEENS5_IJNSA_ILi128EEESG_NSA_ILi64EEEEEENS_6half_tENS5_IJlSB_lEEESJ_SK_NS4_8TiledMMAINS4_8MMA_AtomIJNS4_4SM904GMMA26MMA_64x128x16_F32F16F16_SSILNSO_5MajorE0ELSQ_0ELNSO_7ScaleInE1ELSR_1EEEEEENS4_6LayoutINS5_IJNSA_ILi2EEESB_SB_EEENS5_IJSB_NSA_ILi0EEESX_EEEEENS5_IJNS4_10UnderscoreES10_S10_EEEEENS4_23SM90_TMA_LOAD_MULTICASTENS4_14ComposedLayoutINS4_7SwizzleILi3ELi4ELi3EEENS4_18smem_ptr_flag_bitsILi16EEENSU_INS5_IJSC_SH_EEENS5_IJSH_SB_EEEEEEEvNS4_8identityENS4_13SM90_TMA_LOADES1C_vS1D_EENS_8epilogue10collective6detail29Sm90TmaWarpSpecializedAdapterINS1H_15DefaultEpilogueISJ_SK_SK_NS1G_6thread17LinearCombinationISJ_Li1EffLNS1L_9ScaleType4KindE0ELNS_15FloatRoundStyleE2ESJ_EENS1_15EpilogueDefaultEEEEEvvEEEEvNT_6ParamsE)
        /*0020*/ 	.word	0x00000000
.L_19:


//--------------------- .nv.compat                --------------------------
	.section	.nv.compat,"",@"SHT_CUDA_COMPAT_INFO"
	.align	4
        /*0000*/ 	.byte	0x02, 0x09, 0x01, 0x00, 0x02, 0x02, 0x04, 0x00, 0x02, 0x05, 0x05, 0x00, 0x03, 0x07, 0x01, 0x01
        /*0010*/ 	.byte	0x02, 0x03, 0x01, 0x00, 0x02, 0x06, 0x01, 0x00, 0x04, 0x0b, 0x08, 0x00, 0x00, 0x00, 0x00, 0x00
        /*0020*/ 	.byte	0x00, 0x00, 0x00, 0x00


//--------------------- .nv.info._ZN7cutlass13device_kernelINS_4gemm6kernel13GemmUniversalIN4cute5tupleIJiiiiEEENS1_10collective13CollectiveMmaINS1_34MainloopSm90TmaGmmaWarpSpecializedILi7ENS5_IJNS4_1CILi1EEENSA_ILi8EEESB_EEENS1_35KernelTmaWarpSpecializedCooperativeEEENS5_IJNSA_ILi128EEESG_NSA_ILi64EEEEEENS_6half_tENS5_IJlSB_lEEESJ_SK_NS4_8TiledMMAINS4_8MMA_AtomIJNS4_4SM904GMMA26MMA_64x128x16_F32F16F16_SSILNSO_5MajorE0ELSQ_0ELNSO_7ScaleInE1ELSR_1EEEEEENS4_6LayoutINS5_IJNSA_ILi2EEESB_SB_EEENS5_IJSB_NSA_ILi0EEESX_EEEEENS5_IJNS4_10UnderscoreES10_S10_EEEEENS4_23SM90_TMA_LOAD_MULTICASTENS4_14ComposedLayoutINS4_7SwizzleILi3ELi4ELi3EEENS4_18smem_ptr_flag_bitsILi16EEENSU_INS5_IJSC_SH_EEENS5_IJSH_SB_EEEEEEEvNS4_8identityENS4_13SM90_TMA_LOADES1C_vS1D_EENS_8epilogue10collective6detail29Sm90TmaWarpSpecializedAdapterINS1H_15DefaultEpilogueISJ_SK_SK_NS1G_6thread17LinearCombinationISJ_Li1EffLNS1L_9ScaleType4KindE0ELNS_15FloatRoundStyleE2ESJ_EENS1_15EpilogueDefaultEEEEEvvEEEEvNT_6ParamsE --------------------------
	.section	.nv.info._ZN7cutlass13device_kernelINS_4gemm6kernel13GemmUniversalIN4cute5tupleIJiiiiEEENS1_10collective13CollectiveMmaINS1_34MainloopSm90TmaGmmaWarpSpecializedILi7ENS5_IJNS4_1CILi1EEENSA_ILi8EEESB_EEENS1_35KernelTmaWarpSpecializedCooperativeEEENS5_IJNSA_ILi128EEESG_NSA_ILi64EEEEEENS_6half_tENS5_IJlSB_lEEESJ_SK_NS4_8TiledMMAINS4_8MMA_AtomIJNS4_4SM904GMMA26MMA_64x128x16_F32F16F16_SSILNSO_5MajorE0ELSQ_0ELNSO_7ScaleInE1ELSR_1EEEEEENS4_6LayoutINS5_IJNSA_ILi2EEESB_SB_EEENS5_IJSB_NSA_ILi0EEESX_EEEEENS5_IJNS4_10UnderscoreES10_S10_EEEEENS4_23SM90_TMA_LOAD_MULTICASTENS4_14ComposedLayoutINS4_7SwizzleILi3ELi4ELi3EEENS4_18smem_ptr_flag_bitsILi16EEENSU_INS5_IJSC_SH_EEENS5_IJSH_SB_EEEEEEEvNS4_8identityENS4_13SM90_TMA_LOADES1C_vS1D_EENS_8epilogue10collective6detail29Sm90TmaWarpSpecializedAdapterINS1H_15DefaultEpilogueISJ_SK_SK_NS1G_6thread17LinearCombinationISJ_Li1EffLNS1L_9ScaleType4KindE0ELNS_15FloatRoundStyleE2ESJ_EENS1_15EpilogueDefaultEEEEEvvEEEEvNT_6ParamsE,"",@"SHT_CUDA_INFO"
	.sectionflags	@""
	.align	4


	//----- nvinfo : EIATTR_CUDA_API_VERSION
	.align		4
        /*0000*/ 	.byte	0x04, 0x37
        /*0002*/ 	.short	(.L_21 - .L_20)
.L_20:
        /*0004*/ 	.word	0x00000082


	//----- nvinfo : EIATTR_KPARAM_INFO
	.align		4
.L_21:
        /*0008*/ 	.byte	0x04, 0x17
        /*000a*/ 	.short	(.L_23 - .L_22)
.L_22:
        /*000c*/ 	.word	0x00000000
        /*0010*/ 	.short	0x0000
        /*0012*/ 	.short	0x0070
        /*0014*/ 	.byte	0x00, 0xf0, 0x01, 0x10


	//----- nvinfo : EIATTR_SPARSE_MMA_MASK
	.align		4
.L_23:
        /*0018*/ 	.byte	0x03, 0x50
        /*001a*/ 	.short	0x0000


	//----- nvinfo : EIATTR_MAXREG_COUNT
	.align		4
        /*001c*/ 	.byte	0x03, 0x1b
        /*001e*/ 	.short	0x00a8


	//----- nvinfo : EIATTR_NUM_BARRIERS
	.align		4
        /*0020*/ 	.byte	0x02, 0x4c
        /*0022*/ 	.byte	0x01
	.zero		1


	//----- nvinfo : EIATTR_EXTERNS
	.align		4
        /*0024*/ 	.byte	0x04, 0x0f
        /*0026*/ 	.short	(.L_25 - .L_24)


	//   ....[0]....
	.align		4
.L_24:
        /*0028*/ 	.word	index@(__assertfail)


	//----- nvinfo : EIATTR_MERCURY_ISA_VERSION
	.align		4
.L_25:
        /*002c*/ 	.byte	0x03, 0x5f
        /*002e*/ 	.short	0x0101


	//----- nvinfo : EIATTR_INT_WARP_WIDE_INSTR_OFFSETS
	.align		4
        /*0030*/ 	.byte	0x04, 0x31
        /*0032*/ 	.short	(.L_27 - .L_26)


	//   ....[0]....
.L_26:
        /*0034*/ 	.word	0x00000490


	//   ....[1]....
        /*0038*/ 	.word	0x000004b0


	//   ....[2]....
        /*003c*/ 	.word	0x00000680


	//----- nvinfo : EIATTR_COOP_GROUP_MASK_REGIDS
	.align		4
.L_27:
        /*0040*/ 	.byte	0x04, 0x29
        /*0042*/ 	.short	(.L_29 - .L_28)


	//   ....[0]....
.L_28:
        /*0044*/ 	.word	0xffffffff


	//   ....[1]....
        /*0048*/ 	.word	0xffffffff


	//   ....[2]....
        /*004c*/ 	.word	0xffffffff


	//   ....[3]....
        /*0050*/ 	.word	0xffffffff


	//   ....[4]....
        /*0054*/ 	.word	0xffffffff


	//   ....[5]....
        /*0058*/ 	.word	0xffffffff


	//----- nvinfo : EIATTR_COOP_GROUP_INSTR_OFFSETS
	.align		4
.L_29:
        /*005c*/ 	.byte	0x04, 0x28
        /*005e*/ 	.short	(.L_31 - .L_30)


	//   ....[0]....
.L_30:
        /*0060*/ 	.word	0x00000060


	//   ....[1]....
        /*0064*/ 	.word	0x00000070


	//   ....[2]....
        /*0068*/ 	.word	0x00000130


	//   ....[3]....
        /*006c*/ 	.word	0x00000330


	//   ....[4]....
        /*0070*/ 	.word	0x000007f0


	//   ....[5]....
        /*0074*/ 	.word	0x00001470


	//----- nvinfo : EIATTR_REG_RECONFIG
	.align		4
.L_31:
        /*0078*/ 	.byte	0x01, 0x54
	.zero		2


	//----- nvinfo : EIATTR_SYSCALL_OFFSETS
	.align		4
        /*007c*/ 	.byte	0x04, 0x46
        /*007e*/ 	.short	(.L_33 - .L_32)


	//   ....[0]....
.L_32:
        /*0080*/ 	.word	0x00001660


	//----- nvinfo : EIATTR_MBARRIER_INSTR_OFFSETS
	.align		4
.L_33:
        /*0084*/ 	.byte	0x04, 0x39
        /*0086*/ 	.short	(.L_35 - .L_34)


	//   ....[0]....
.L_34:
        /*0088*/ 	.word	0x00000230
        /*008c*/ 	.word	0x000000ff
        /*0090*/ 	.word	0x00000000
        /*0094*/ 	.short	0x0100
        /*0096*/ 	.byte	0x08
	.zero		1


	//   ....[1]....
        /*0098*/ 	.word	0x00000240
        /*009c*/ 	.word	0x000000ff
        /*00a0*/ 	.word	0x00000038
        /*00a4*/ 	.short	0x0100
        /*00a6*/ 	.byte	0x08
	.zero		1


	//   ....[2]....
        /*00a8*/ 	.word	0x00000250
        /*00ac*/ 	.word	0x000000ff
        /*00b0*/ 	.word	0x00000008
        /*00b4*/ 	.short	0x0100
        /*00b6*/ 	.byte	0x08
	.zero		1


	//   ....[3]....
        /*00b8*/ 	.word	0x00000260
        /*00bc*/ 	.word	0x000000ff
        /*00c0*/ 	.word	0x00000040
        /*00c4*/ 	.short	0x0100
        /*00c6*/ 	.byte	0x08
	.zero		1


	//   ....[4]....
        /*00c8*/ 	.word	0x00000270
        /*00cc*/ 	.word	0x000000ff
        /*00d0*/ 	.word	0x00000010
        /*00d4*/ 	.short	0x0100
        /*00d6*/ 	.byte	0x08
	.zero		1


	//   ....[5]....
        /*00d8*/ 	.word	0x00000280
        /*00dc*/ 	.word	0x000000ff
        /*00e0*/ 	.word	0x00000048
        /*00e4*/ 	.short	0x0100
        /*00e6*/ 	.byte	0x08
	.zero		1


	//   ....[6]....
        /*00e8*/ 	.word	0x00000290
        /*00ec*/ 	.word	0x000000ff
        /*00f0*/ 	.word	0x00000018
        /*00f4*/ 	.short	0x0100
        /*00f6*/ 	.byte	0x08
	.zero		1


	//   ....[7]....
        /*00f8*/ 	.word	0x000002a0
        /*00fc*/ 	.word	0x000000ff
        /*0100*/ 	.word	0x00000050
        /*0104*/ 	.short	0x0100
        /*0106*/ 	.byte	0x08
	.zero		1


	//   ....[8]....
        /*0108*/ 	.word	0x000002b0
        /*010c*/ 	.word	0x000000ff
        /*0110*/ 	.word	0x00000020
        /*0114*/ 	.short	0x0100
        /*0116*/ 	.byte	0x08
	.zero		1


	//   ....[9]....
        /*0118*/ 	.word	0x000002c0
        /*011c*/ 	.word	0x000000ff
        /*0120*/ 	.word	0x00000058
        /*0124*/ 	.short	0x0100
        /*0126*/ 	.byte	0x08
	.zero		1


	//   ....[10]....
        /*0128*/ 	.word	0x000002d0
        /*012c*/ 	.word	0x000000ff
        /*0130*/ 	.word	0x00000028
        /*0134*/ 	.short	0x0100
        /*0136*/ 	.byte	0x08
	.zero		1


	//   ....[11]....
        /*0138*/ 	.word	0x000002e0
        /*013c*/ 	.word	0x000000ff
        /*0140*/ 	.word	0x00000060
        /*0144*/ 	.short	0x0100
        /*0146*/ 	.byte	0x08
	.zero		1


	//   ....[12]....
        /*0148*/ 	.word	0x000002f0
        /*014c*/ 	.word	0x000000ff
        /*0150*/ 	.word	0x00000030
        /*0154*/ 	.short	0x0100
        /*0156*/ 	.byte	0x08
	.zero		1


	//   ....[13]....
        /*0158*/ 	.word	0x00000300
        /*015c*/ 	.word	0x000000ff
        /*0160*/ 	.word	0x00000068
        /*0164*/ 	.short	0x0100
        /*0166*/ 	.byte	0x08
	.zero		1


	//   ....[14]....
        /*0168*/ 	.word	0x00000720
        /*016c*/ 	.word	0x000000ff
        /*0170*/ 	.word	0x00000080
        /*0174*/ 	.short	0x0100
        /*0176*/ 	.byte	0x06
	.zero		1


	//   ....[15]....
        /*0178*/ 	.word	0x000007a0
        /*017c*/ 	.word	0x000000ff
        /*0180*/ 	.word	0x00000088
        /*0184*/ 	.short	0x0100
        /*0186*/ 	.byte	0x06
	.zero		1


	//   ....[16]....
        /*0188*/ 	.word	0x00001720
        /*018c*/ 	.word	0x00000003
        /*0190*/ 	.word	0x00000000
        /*0194*/ 	.short	0x010a
        /*0196*/ 	.byte	0x3f
	.zero		1


	//   ....[17]....
        /*0198*/ 	.word	0x00001780
        /*019c*/ 	.word	0x00000003
        /*01a0*/ 	.word	0x00000000
        /*01a4*/ 	.short	0x010a
        /*01a6*/ 	.byte	0x3f
	.zero		1


	//   ....[18]....
        /*01a8*/ 	.word	0x00001b00
        /*01ac*/ 	.word	0x00000005
        /*01b0*/ 	.word	0x00000000
        /*01b4*/ 	.short	0x010a
        /*01b6*/ 	.byte	0x3f
	.zero		1


	//   ....[19]....
        /*01b8*/ 	.word	0x00001b40
        /*01bc*/ 	.word	0x00000005
        /*01c0*/ 	.word	0x00000000
        /*01c4*/ 	.short	0x010a
        /*01c6*/ 	.byte	0x3f
	.zero		1


	//   ....[20]....
        /*01c8*/ 	.word	0x00001da0
        /*01cc*/ 	.word	0x00000004
        /*01d0*/ 	.word	0x00000000
        /*01d4*/ 	.short	0x0101
        /*01d6*/ 	.byte	0x3f
	.zero		1


	//   ....[21]....
        /*01d8*/ 	.word	0x00001fc0
        /*01dc*/ 	.word	0x00000000
        /*01e0*/ 	.word	0x00000000
        /*01e4*/ 	.short	0x0101
        /*01e6*/ 	.byte	0x3f
	.zero		1


	//   ....[22]....
        /*01e8*/ 	.word	0x000070c0
        /*01ec*/ 	.word	0x00000017
        /*01f0*/ 	.word	0x00000038
        /*01f4*/ 	.short	0x010a
        /*01f6*/ 	.byte	0x3f
	.zero		1


	//   ....[23]....
        /*01f8*/ 	.word	0x000074c0
        /*01fc*/ 	.word	0x00000006
        /*0200*/ 	.word	0x00000088
        /*0204*/ 	.short	0x0101
        /*0206*/ 	.byte	0x3f
	.zero		1


	//   ....[24]....
        /*0208*/ 	.word	0x00007bb0
        /*020c*/ 	.word	0x00000007
        /*0210*/ 	.word	0x00000000
        /*0214*/ 	.short	0x010a
        /*0216*/ 	.byte	0x3f
	.zero		1


	//   ....[25]....
        /*0218*/ 	.word	0x00007c30
        /*021c*/ 	.word	0x00000006
        /*0220*/ 	.word	0x00000000
        /*0224*/ 	.short	0x010a
        /*0226*/ 	.byte	0x3f
	.zero		1


	//   ....[26]....
        /*0228*/ 	.word	0x00007cc0
        /*022c*/ 	.word	0x00000007
        /*0230*/ 	.word	0x00000000
        /*0234*/ 	.short	0x010a
        /*0236*/ 	.byte	0x3f
	.zero		1


	//   ....[27]....
        /*0238*/ 	.word	0x00007d50
        /*023c*/ 	.word	0x00000006
        /*0240*/ 	.word	0x00000000
        /*0244*/ 	.short	0x010a
        /*0246*/ 	.byte	0x3f
	.zero		1


	//   ....[28]....
        /*0248*/ 	.word	0x00007de0
        /*024c*/ 	.word	0x00000007
        /*0250*/ 	.word	0x00000000
        /*0254*/ 	.short	0x010a
        /*0256*/ 	.byte	0x3f
	.zero		1


	//   ....[29]....
        /*0258*/ 	.word	0x00007e70
        /*025c*/ 	.word	0x00000006
        /*0260*/ 	.word	0x00000000
        /*0264*/ 	.short	0x010a
        /*0266*/ 	.byte	0x3f
	.zero		1


	//   ....[30]....
        /*0268*/ 	.word	0x00007f00
        /*026c*/ 	.word	0x00000005
        /*0270*/ 	.word	0x00000000
        /*0274*/ 	.short	0x010a
        /*0276*/ 	.byte	0x3f
	.zero		1


	//   ....[31]....
        /*0278*/ 	.word	0x00007f60
        /*027c*/ 	.word	0x00000003
        /*0280*/ 	.word	0x00000000
        /*0284*/ 	.short	0x010a
        /*0286*/ 	.byte	0x3f
	.zero		1


	//   ....[32]....
        /*0288*/ 	.word	0x00007fb0
        /*028c*/ 	.word	0x00000005
        /*0290*/ 	.word	0x00000000
        /*0294*/ 	.short	0x010a
        /*0296*/ 	.byte	0x3f
	.zero		1


	//   ....[33]....
        /*0298*/ 	.word	0x00008080
        /*029c*/ 	.word	0x00000017
        /*02a0*/ 	.word	0x00000038
        /*02a4*/ 	.short	0x010a
        /*02a6*/ 	.byte	0x3f
	.zero		1


	//   ....[34]....
        /*02a8*/ 	.word	0x00008150
        /*02ac*/ 	.word	0x00000007
        /*02b0*/ 	.word	0x00000000
        /*02b4*/ 	.short	0x010a
        /*02b6*/ 	.byte	0x3f
	.zero		1


	//   ....[35]....
        /*02b8*/ 	.word	0x000081a0
        /*02bc*/ 	.word	0x00000006
        /*02c0*/ 	.word	0x00000000
        /*02c4*/ 	.short	0x010a
        /*02c6*/ 	.byte	0x3f
	.zero		1


	//   ....[36]....
        /*02c8*/ 	.word	0x000081f0
        /*02cc*/ 	.word	0x00000007
        /*02d0*/ 	.word	0x00000000
        /*02d4*/ 	.short	0x010a
        /*02d6*/ 	.byte	0x3f
	.zero		1


	//   ....[37]....
        /*02d8*/ 	.word	0x00008240
        /*02dc*/ 	.word	0x00000006
        /*02e0*/ 	.word	0x00000000
        /*02e4*/ 	.short	0x010a
        /*02e6*/ 	.byte	0x3f
	.zero		1


	//   ....[38]....
        /*02e8*/ 	.word	0x00008290
        /*02ec*/ 	.word	0x00000007
        /*02f0*/ 	.word	0x00000000
        /*02f4*/ 	.short	0x010a
        /*02f6*/ 	.byte	0x3f
	.zero		1


	//   ....[39]....
        /*02f8*/ 	.word	0x000082e0
        /*02fc*/ 	.word	0x00000006
        /*0300*/ 	.word	0x00000000
        /*0304*/ 	.short	0x010a
        /*0306*/ 	.byte	0x3f
	.zero		1


	//----- nvinfo : EIATTR_NUM_MBARRIERS
	.align		4
.L_35:
        /*0308*/ 	.byte	0x03, 0x38
        /*030a*/ 	.short	0x0010


	//----- nvinfo : EIATTR_EXIT_INSTR_OFFSETS
	.align		4
        /*030c*/ 	.byte	0x04, 0x1c
        /*030e*/ 	.short	(.L_37 - .L_36)


	//   ....[0]....
.L_36:
        /*0310*/ 	.word	0x000009c0


	//   ....[1]....
        /*0314*/ 	.word	0x000011d0


	//   ....[2]....
        /*0318*/ 	.word	0x00006850


	//   ....[3]....
        /*031c*/ 	.word	0x00006db0


	//   ....[4]....
        /*0320*/ 	.word	0x00007f50


	//----- nvinfo : EIATTR_MAX_THREADS
	.align		4
.L_37:
        /*0324*/ 	.byte	0x04, 0x05
        /*0326*/ 	.short	(.L_39 - .L_38)
.L_38:
        /*0328*/ 	.word	0x00000180
        /*032c*/ 	.word	0x00000001
        /*0330*/ 	.word	0x00000001


	//----- nvinfo : EIATTR_CRS_STACK_SIZE
	.align		4
.L_39:
        /*0334*/ 	.byte	0x04, 0x1e
        /*0336*/ 	.short	(.L_41 - .L_40)
.L_40:
        /*0338*/ 	.word	0x00000000


	//----- nvinfo : EIATTR_CBANK_PARAM_SIZE
	.align		4
.L_41:
        /*033c*/ 	.byte	0x03, 0x19
        /*033e*/ 	.short	0x0470


	//----- nvinfo : EIATTR_PARAM_CBANK
	.align		4
        /*0340*/ 	.byte	0x04, 0x0a
        /*0342*/ 	.short	(.L_43 - .L_42)
	.align		4
.L_42:
        /*0344*/ 	.word	index@(.nv.constant0._ZN7cutlass13device_kernelINS_4gemm6kernel13GemmUniversalIN4cute5tupleIJiiiiEEENS1_10collective13CollectiveMmaINS1_34MainloopSm90TmaGmmaWarpSpecializedILi7ENS5_IJNS4_1CILi1EEENSA_ILi8EEESB_EEENS1_35KernelTmaWarpSpecializedCooperativeEEENS5_IJNSA_ILi128EEESG_NSA_ILi64EEEEEENS_6half_tENS5_IJlSB_lEEESJ_SK_NS4_8TiledMMAINS4_8MMA_AtomIJNS4_4SM904GMMA26MMA_64x128x16_F32F16F16_SSILNSO_5MajorE0ELSQ_0ELNSO_7ScaleInE1ELSR_1EEEEEENS4_6LayoutINS5_IJNSA_ILi2EEESB_SB_EEENS5_IJSB_NSA_ILi0EEESX_EEEEENS5_IJNS4_10UnderscoreES10_S10_EEEEENS4_23SM90_TMA_LOAD_MULTICASTENS4_14ComposedLayoutINS4_7SwizzleILi3ELi4ELi3EEENS4_18smem_ptr_flag_bitsILi16EEENSU_INS5_IJSC_SH_EEENS5_IJSH_SB_EEEEEEEvNS4_8identityENS4_13SM90_TMA_LOADES1C_vS1D_EENS_8epilogue10collective6detail29Sm90TmaWarpSpecializedAdapterINS1H_15DefaultEpilogueISJ_SK_SK_NS1G_6thread17LinearCombinationISJ_Li1EffLNS1L_9ScaleType4KindE0ELNS_15FloatRoundStyleE2ESJ_EENS1_15EpilogueDefaultEEEEEvvEEEEvNT_6ParamsE)
        /*0348*/ 	.short	0x0210
        /*034a*/ 	.short	0x0470


	//----- nvinfo : EIATTR_SW_WAR
	.align		4
.L_43:
        /*034c*/ 	.byte	0x04, 0x36
        /*034e*/ 	.short	(.L_45 - .L_44)
.L_44:
        /*0350*/ 	.word	0x00000008
.L_45:


//--------------------- .nv.callgraph             --------------------------
	.section	.nv.callgraph,"",@"SHT_CUDA_CALLGRAPH"
	.align	4
	.sectionentsize	8
	.align		4
        /*0000*/ 	.word	0x00000000
	.align		4
        /*0004*/ 	.word	0xffffffff
	.align		4
        /*0008*/ 	.word	index@(_ZN7cutlass13device_kernelINS_4gemm6kernel13GemmUniversalIN4cute5tupleIJiiiiEEENS1_10collective13CollectiveMmaINS1_34MainloopSm90TmaGmmaWarpSpecializedILi7ENS5_IJNS4_1CILi1EEENSA_ILi8EEESB_EEENS1_35KernelTmaWarpSpecializedCooperativeEEENS5_IJNSA_ILi128EEESG_NSA_ILi64EEEEEENS_6half_tENS5_IJlSB_lEEESJ_SK_NS4_8TiledMMAINS4_8MMA_AtomIJNS4_4SM904GMMA26MMA_64x128x16_F32F16F16_SSILNSO_5MajorE0ELSQ_0ELNSO_7ScaleInE1ELSR_1EEEEEENS4_6LayoutINS5_IJNSA_ILi2EEESB_SB_EEENS5_IJSB_NSA_ILi0EEESX_EEEEENS5_IJNS4_10UnderscoreES10_S10_EEEEENS4_23SM90_TMA_LOAD_MULTICASTENS4_14ComposedLayoutINS4_7SwizzleILi3ELi4ELi3EEENS4_18smem_ptr_flag_bitsILi16EEENSU_INS5_IJSC_SH_EEENS5_IJSH_SB_EEEEEEEvNS4_8identityENS4_13SM90_TMA_LOADES1C_vS1D_EENS_8epilogue10collective6detail29Sm90TmaWarpSpecializedAdapterINS1H_15DefaultEpilogueISJ_SK_SK_NS1G_6thread17LinearCombinationISJ_Li1EffLNS1L_9ScaleType4KindE0ELNS_15FloatRoundStyleE2ESJ_EENS1_15EpilogueDefaultEEEEEvvEEEEvNT_6ParamsE)
	.align		4
        /*000c*/ 	.word	index@(__assertfail)
	.align		4
        /*0010*/ 	.word	0x00000000
	.align		4
        /*0014*/ 	.word	0xfffffffe
	.align		4
        /*0018*/ 	.word	0x00000000
	.align		4
        /*001c*/ 	.word	0xfffffffd
	.align		4
        /*0020*/ 	.word	0x00000000
	.align		4
        /*0024*/ 	.word	0xfffffffc


//--------------------- .nv.constant4             --------------------------
	.section	.nv.constant4,"a",@progbits
	.align	8
	.align		8
.nv.constant4:
        /*0000*/ 	.dword	__assertfail
	.align		8
        /*0008*/ 	.dword	__unnamed_1
	.align		8
        /*0010*/ 	.dword	_ZN40_INTERNAL_47d7bba1_4_k_cu_dae9c1da_165154cuda3std3__45__cpo5beginE
	.align		8
        /*0018*/ 	.dword	_ZN40_INTERNAL_47d7bba1_4_k_cu_dae9c1da_165154cuda3std3__45__cpo3endE
	.align		8
        /*0020*/ 	.dword	_ZN40_INTERNAL_47d7bba1_4_k_cu_dae9c1da_165154cuda3std3__45__cpo6cbeginE
	.align		8
        /*0028*/ 	.dword	_ZN40_INTERNAL_47d7bba1_4_k_cu_dae9c1da_165154cuda3std3__45__cpo4cendE
	.align		8
        /*0030*/ 	.dword	_ZN40_INTERNAL_47d7bba1_4_k_cu_dae9c1da_165154cuda3std3__442_GLOBAL__N__47d7bba1_4_k_cu_dae9c1da_165156ignoreE
	.align		8
        /*0038*/ 	.dword	_ZN40_INTERNAL_47d7bba1_4_k_cu_dae9c1da_165154cuda3std3__419piecewise_constructE
	.align		8
        /*0040*/ 	.dword	_ZN40_INTERNAL_47d7bba1_4_k_cu_dae9c1da_165154cuda3std3__48in_placeE
	.align		8
        /*0048*/ 	.dword	_ZN40_INTERNAL_47d7bba1_4_k_cu_dae9c1da_165154cuda3std6ranges3__45__cpo4swapE
	.align		8
        /*0050*/ 	.dword	_ZN40_INTERNAL_47d7bba1_4_k_cu_dae9c1da_165154cuda3std6ranges3__45__cpo9iter_moveE
	.align		8
        /*0058*/ 	.dword	_ZN40_INTERNAL_47d7bba1_4_k_cu_dae9c1da_165154cute7productE
	.align		8
        /*0060*/ 	.dword	_ZN40_INTERNAL_47d7bba1_4_k_cu_dae9c1da_165154cute1_E
	.align		8
        /*0068*/ 	.dword	$str$22
	.align		8
        /*0070*/ 	.dword	$str$23


//--------------------- .text._ZN7cutlass13device_kernelINS_4gemm6kernel13GemmUniversalIN4cute5tupleIJiiiiEEENS1_10collective13CollectiveMmaINS1_34MainloopSm90TmaGmmaWarpSpecializedILi7ENS5_IJNS4_1CILi1EEENSA_ILi8EEESB_EEENS1_35KernelTmaWarpSpecializedCooperativeEEENS5_IJNSA_ILi128EEESG_NSA_ILi64EEEEEENS_6half_tENS5_IJlSB_lEEESJ_SK_NS4_8TiledMMAINS4_8MMA_AtomIJNS4_4SM904GMMA26MMA_64x128x16_F32F16F16_SSILNSO_5MajorE0ELSQ_0ELNSO_7ScaleInE1ELSR_1EEEEEENS4_6LayoutINS5_IJNSA_ILi2EEESB_SB_EEENS5_IJSB_NSA_ILi0EEESX_EEEEENS5_IJNS4_10UnderscoreES10_S10_EEEEENS4_23SM90_TMA_LOAD_MULTICASTENS4_14ComposedLayoutINS4_7SwizzleILi3ELi4ELi3EEENS4_18smem_ptr_flag_bitsILi16EEENSU_INS5_IJSC_SH_EEENS5_IJSH_SB_EEEEEEEvNS4_8identityENS4_13SM90_TMA_LOADES1C_vS1D_EENS_8epilogue10collective6detail29Sm90TmaWarpSpecializedAdapterINS1H_15DefaultEpilogueISJ_SK_SK_NS1G_6thread17LinearCombinationISJ_Li1EffLNS1L_9ScaleType4KindE0ELNS_15FloatRoundStyleE2ESJ_EENS1_15EpilogueDefaultEEEEEvvEEEEvNT_6ParamsE --------------------------
	.section	.text._ZN7cutlass13device_kernelINS_4gemm6kernel13GemmUniversalIN4cute5tupleIJiiiiEEENS1_10collective13CollectiveMmaINS1_34MainloopSm90TmaGmmaWarpSpecializedILi7ENS5_IJNS4_1CILi1EEENSA_ILi8EEESB_EEENS1_35KernelTmaWarpSpecializedCooperativeEEENS5_IJNSA_ILi128EEESG_NSA_ILi64EEEEEENS_6half_tENS5_IJlSB_lEEESJ_SK_NS4_8TiledMMAINS4_8MMA_AtomIJNS4_4SM904GMMA26MMA_64x128x16_F32F16F16_SSILNSO_5MajorE0ELSQ_0ELNSO_7ScaleInE1ELSR_1EEEEEENS4_6LayoutINS5_IJNSA_ILi2EEESB_SB_EEENS5_IJSB_NSA_ILi0EEESX_EEEEENS5_IJNS4_10UnderscoreES10_S10_EEEEENS4_23SM90_TMA_LOAD_MULTICASTENS4_14ComposedLayoutINS4_7SwizzleILi3ELi4ELi3EEENS4_18smem_ptr_flag_bitsILi16EEENSU_INS5_IJSC_SH_EEENS5_IJSH_SB_EEEEEEEvNS4_8identityENS4_13SM90_TMA_LOADES1C_vS1D_EENS_8epilogue10collective6detail29Sm90TmaWarpSpecializedAdapterINS1H_15DefaultEpilogueISJ_SK_SK_NS1G_6thread17LinearCombinationISJ_Li1EffLNS1L_9ScaleType4KindE0ELNS_15FloatRoundStyleE2ESJ_EENS1_15EpilogueDefaultEEEEEvvEEEEvNT_6ParamsE,"ax",@progbits
	.align	128
.text._ZN7cutlass13device_kernelINS_4gemm6kernel13GemmUniversalIN4cute5tupleIJiiiiEEENS1_10collective13CollectiveMmaINS1_34MainloopSm90TmaGmmaWarpSpecializedILi7ENS5_IJNS4_1CILi1EEENSA_ILi8EEESB_EEENS1_35KernelTmaWarpSpecializedCooperativeEEENS5_IJNSA_ILi128EEESG_NSA_ILi64EEEEEENS_6half_tENS5_IJlSB_lEEESJ_SK_NS4_8TiledMMAINS4_8MMA_AtomIJNS4_4SM904GMMA26MMA_64x128x16_F32F16F16_SSILNSO_5MajorE0ELSQ_0ELNSO_7ScaleInE1ELSR_1EEEEEENS4_6LayoutINS5_IJNSA_ILi2EEESB_SB_EEENS5_IJSB_NSA_ILi0EEESX_EEEEENS5_IJNS4_10UnderscoreES10_S10_EEEEENS4_23SM90_TMA_LOAD_MULTICASTENS4_14ComposedLayoutINS4_7SwizzleILi3ELi4ELi3EEENS4_18smem_ptr_flag_bitsILi16EEENSU_INS5_IJSC_SH_EEENS5_IJSH_SB_EEEEEEEvNS4_8identityENS4_13SM90_TMA_LOADES1C_vS1D_EENS_8epilogue10collective6detail29Sm90TmaWarpSpecializedAdapterINS1H_15DefaultEpilogueISJ_SK_SK_NS1G_6thread17LinearCombinationISJ_Li1EffLNS1L_9ScaleType4KindE0ELNS_15FloatRoundStyleE2ESJ_EENS1_15EpilogueDefaultEEEEEvvEEEEvNT_6ParamsE:
        .type           _ZN7cutlass13device_kernelINS_4gemm6kernel13GemmUniversalIN4cute5tupleIJiiiiEEENS1_10collective13CollectiveMmaINS1_34MainloopSm90TmaGmmaWarpSpecializedILi7ENS5_IJNS4_1CILi1EEENSA_ILi8EEESB_EEENS1_35KernelTmaWarpSpecializedCooperativeEEENS5_IJNSA_ILi128EEESG_NSA_ILi64EEEEEENS_6half_tENS5_IJlSB_lEEESJ_SK_NS4_8TiledMMAINS4_8MMA_AtomIJNS4_4SM904GMMA26MMA_64x128x16_F32F16F16_SSILNSO_5MajorE0ELSQ_0ELNSO_7ScaleInE1ELSR_1EEEEEENS4_6LayoutINS5_IJNSA_ILi2EEESB_SB_EEENS5_IJSB_NSA_ILi0EEESX_EEEEENS5_IJNS4_10UnderscoreES10_S10_EEEEENS4_23SM90_TMA_LOAD_MULTICASTENS4_14ComposedLayoutINS4_7SwizzleILi3ELi4ELi3EEENS4_18smem_ptr_flag_bitsILi16EEENSU_INS5_IJSC_SH_EEENS5_IJSH_SB_EEEEEEEvNS4_8identityENS4_13SM90_TMA_LOADES1C_vS1D_EENS_8epilogue10collective6detail29Sm90TmaWarpSpecializedAdapterINS1H_15DefaultEpilogueISJ_SK_SK_NS1G_6thread17LinearCombinationISJ_Li1EffLNS1L_9ScaleType4KindE0ELNS_15FloatRoundStyleE2ESJ_EENS1_15EpilogueDefaultEEEEEvvEEEEvNT_6ParamsE,@function
        .size           _ZN7cutlass13device_kernelINS_4gemm6kernel13GemmUniversalIN4cute5tupleIJiiiiEEENS1_10collective13CollectiveMmaINS1_34MainloopSm90TmaGmmaWarpSpecializedILi7ENS5_IJNS4_1CILi1EEENSA_ILi8EEESB_EEENS1_35KernelTmaWarpSpecializedCooperativeEEENS5_IJNSA_ILi128EEESG_NSA_ILi64EEEEEENS_6half_tENS5_IJlSB_lEEESJ_SK_NS4_8TiledMMAINS4_8MMA_AtomIJNS4_4SM904GMMA26MMA_64x128x16_F32F16F16_SSILNSO_5MajorE0ELSQ_0ELNSO_7ScaleInE1ELSR_1EEEEEENS4_6LayoutINS5_IJNSA_ILi2EEESB_SB_EEENS5_IJSB_NSA_ILi0EEESX_EEEEENS5_IJNS4_10UnderscoreES10_S10_EEEEENS4_23SM90_TMA_LOAD_MULTICASTENS4_14ComposedLayoutINS4_7SwizzleILi3ELi4ELi3EEENS4_18smem_ptr_flag_bitsILi16EEENSU_INS5_IJSC_SH_EEENS5_IJSH_SB_EEEEEEEvNS4_8identityENS4_13SM90_TMA_LOADES1C_vS1D_EENS_8epilogue10collective6detail29Sm90TmaWarpSpecializedAdapterINS1H_15DefaultEpilogueISJ_SK_SK_NS1G_6thread17LinearCombinationISJ_Li1EffLNS1L_9ScaleType4KindE0ELNS_15FloatRoundStyleE2ESJ_EENS1_15EpilogueDefaultEEEEEvvEEEEvNT_6ParamsE,(.L_x_205 - _ZN7cutlass13device_kernelINS_4gemm6kernel13GemmUniversalIN4cute5tupleIJiiiiEEENS1_10collective13CollectiveMmaINS1_34MainloopSm90TmaGmmaWarpSpecializedILi7ENS5_IJNS4_1CILi1EEENSA_ILi8EEESB_EEENS1_35KernelTmaWarpSpecializedCooperativeEEENS5_IJNSA_ILi128EEESG_NSA_ILi64EEEEEENS_6half_tENS5_IJlSB_lEEESJ_SK_NS4_8TiledMMAINS4_8MMA_AtomIJNS4_4SM904GMMA26MMA_64x128x16_F32F16F16_SSILNSO_5MajorE0ELSQ_0ELNSO_7ScaleInE1ELSR_1EEEEEENS4_6LayoutINS5_IJNSA_ILi2EEESB_SB_EEENS5_IJSB_NSA_ILi0EEESX_EEEEENS5_IJNS4_10UnderscoreES10_S10_EEEEENS4_23SM90_TMA_LOAD_MULTICASTENS4_14ComposedLayoutINS4_7SwizzleILi3ELi4ELi3EEENS4_18smem_ptr_flag_bitsILi16EEENSU_INS5_IJSC_SH_EEENS5_IJSH_SB_EEEEEEEvNS4_8identityENS4_13SM90_TMA_LOADES1C_vS1D_EENS_8epilogue10collective6detail29Sm90TmaWarpSpecializedAdapterINS1H_15DefaultEpilogueISJ_SK_SK_NS1G_6thread17LinearCombinationISJ_Li1EffLNS1L_9ScaleType4KindE0ELNS_15FloatRoundStyleE2ESJ_EENS1_15EpilogueDefaultEEEEEvvEEEEvNT_6ParamsE)
        .other          _ZN7cutlass13device_kernelINS_4gemm6kernel13GemmUniversalIN4cute5tupleIJiiiiEEENS1_10collective13CollectiveMmaINS1_34MainloopSm90TmaGmmaWarpSpecializedILi7ENS5_IJNS4_1CILi1EEENSA_ILi8EEESB_EEENS1_35KernelTmaWarpSpecializedCooperativeEEENS5_IJNSA_ILi128EEESG_NSA_ILi64EEEEEENS_6half_tENS5_IJlSB_lEEESJ_SK_NS4_8TiledMMAINS4_8MMA_AtomIJNS4_4SM904GMMA26MMA_64x128x16_F32F16F16_SSILNSO_5MajorE0ELSQ_0ELNSO_7ScaleInE1ELSR_1EEEEEENS4_6LayoutINS5_IJNSA_ILi2EEESB_SB_EEENS5_IJSB_NSA_ILi0EEESX_EEEEENS5_IJNS4_10UnderscoreES10_S10_EEEEENS4_23SM90_TMA_LOAD_MULTICASTENS4_14ComposedLayoutINS4_7SwizzleILi3ELi4ELi3EEENS4_18smem_ptr_flag_bitsILi16EEENSU_INS5_IJSC_SH_EEENS5_IJSH_SB_EEEEEEEvNS4_8identityENS4_13SM90_TMA_LOADES1C_vS1D_EENS_8epilogue10collective6detail29Sm90TmaWarpSpecializedAdapterINS1H_15DefaultEpilogueISJ_SK_SK_NS1G_6thread17LinearCombinationISJ_Li1EffLNS1L_9ScaleType4KindE0ELNS_15FloatRoundStyleE2ESJ_EENS1_15EpilogueDefaultEEEEEvvEEEEvNT_6ParamsE,@"STO_CUDA_ENTRY STV_DEFAULT"
_ZN7cutlass13device_kernelINS_4gemm6kernel13GemmUniversalIN4cute5tupleIJiiiiEEENS1_10collective13CollectiveMmaINS1_34MainloopSm90TmaGmmaWarpSpecializedILi7ENS5_IJNS4_1CILi1EEENSA_ILi8EEESB_EEENS1_35KernelTmaWarpSpecializedCooperativeEEENS5_IJNSA_ILi128EEESG_NSA_ILi64EEEEEENS_6half_tENS5_IJlSB_lEEESJ_SK_NS4_8TiledMMAINS4_8MMA_AtomIJNS4_4SM904GMMA26MMA_64x128x16_F32F16F16_SSILNSO_5MajorE0ELSQ_0ELNSO_7ScaleInE1ELSR_1EEEEEENS4_6LayoutINS5_IJNSA_ILi2EEESB_SB_EEENS5_IJSB_NSA_ILi0EEESX_EEEEENS5_IJNS4_10UnderscoreES10_S10_EEEEENS4_23SM90_TMA_LOAD_MULTICASTENS4_14ComposedLayoutINS4_7SwizzleILi3ELi4ELi3EEENS4_18smem_ptr_flag_bitsILi16EEENSU_INS5_IJSC_SH_EEENS5_IJSH_SB_EEEEEEEvNS4_8identityENS4_13SM90_TMA_LOADES1C_vS1D_EENS_8epilogue10collective6detail29Sm90TmaWarpSpecializedAdapterINS1H_15DefaultEpilogueISJ_SK_SK_NS1G_6thread17LinearCombinationISJ_Li1EffLNS1L_9ScaleType4KindE0ELNS_15FloatRoundStyleE2ESJ_EENS1_15EpilogueDefaultEEEEEvvEEEEvNT_6ParamsE:
[----:B------:R-:W0:Y:S01]  /*0000*/  LDC R1, c[0x0][0x28] ;  /* 0x00000a00ff017b82 */ /* 0x000e220000000800 */
[----:B------:R-:W1:Y:S01]  /*0010*/  S2R R94, SR_TID.X ;  /* 0x00000000005e7919 */ /* 0x000e620000002100 */
[----:B------:R-:W-:Y:S01]  /*0020*/  ELECT P0, URZ, PT ;  /* 0x00000000003f782f */ /* 0x000fe20003800000 */
[----:B------:R-:W-:Y:S01]  /*0030*/  BSSY B0, `(.L_x_0) ;  /* 0x000000f000007945 */ /* 0x000fe20003800000 */
[--C-:B-1----:R-:W-:Y:S02]  /*0040*/  SHF.R.U32.HI R0, RZ, 0x5, R94.reuse ;  /* 0x00000005ff007819 */ /* 0x102fe4000001165e */
[----:B------:R-:W-:-:S03]  /*0050*/  SHF.R.U32.HI R6, RZ, 0x7, R94 ;  /* 0x00000007ff067819 */ /* 0x000fc6000001165e */
[----:B------:R-:W1:Y:S04]  /*0060*/  SHFL.IDX PT, R3, R0, RZ, 0x1f ;  /* 0x00001fff00037589 */ /* 0x000e6800000e0000 */
[----:B------:R2:W3:Y:S01]  /*0070*/  SHFL.IDX PT, R2, R6, RZ, 0x1f ;  /* 0x00001fff06027589 */ /* 0x0004e200000e0000 */
[----:B-1----:R-:W-:-:S13]  /*0080*/  ISETP.NE.OR P0, PT, R3, RZ, !P0 ;  /* 0x000000ff0300720c */ /* 0x002fda0004705670 */
[----:B0-23--:R-:W-:Y:S05]  /*0090*/  @P0 BRA `(.L_x_1) ;  /* 0x0000000000200947 */ /* 0x00dfea0003800000 */
[----:B------:R-:W-:Y:S02]  /*00a0*/  ULDC.64 UR4, c[0x0][0x198] ;  /* 0x0000660000047ab9 */ /* 0x000fe40000000a00 */
[----:B------:R-:W-:Y:S02]  /*00b0*/  UIADD3 UR6, UP0, UR4, 0xf0, URZ ;  /* 0x000000f004067890 */ /* 0x000fe4000ff1e03f */
[----:B------:R-:W-:Y:S02]  /*00c0*/  UIADD3 UR4, UP1, UR4, 0x1f0, URZ ;  /* 0x000001f004047890 */ /* 0x000fe4000ff3e03f */
[----:B------:R-:W-:Y:S02]  /*00d0*/  UIADD3.X UR7, URZ, UR5, URZ, UP0, !UPT ;  /* 0x000000053f077290 */ /* 0x000fe400087fe43f */
[----:B------:R-:W-:-:S07]  /*00e0*/  UIADD3.X UR5, URZ, UR5, URZ, UP1, !UPT ;  /* 0x000000053f057290 */ /* 0x000fce0008ffe43f */
[----:B------:R0:W-:Y:S02]  /*00f0*/  UTMACCTL.PF [UR6] ;  /* 0x00000000060079b9 */ /* 0x0001e40008040000 */
[----:B------:R0:W-:Y:S02]  /*0100*/  UTMACCTL.PF [UR4] ;  /* 0x00000000040079b9 */ /* 0x0001e40008040000 */
[----:B0-----:R-:W-:Y:S01]  /*0110*/  NOP ;  /* 0x0000000000007918 */ /* 0x001fe20000000000 */
.L_x_1:
[----:B------:R-:W-:Y:S05]  /*0120*/  BSYNC B0 ;  /* 0x0000000000007941 */ /* 0x000fea0003800000 */
.L_x_0:
[----:B------:R-:W0:Y:S02]  /*0130*/  SHFL.IDX PT, R5, R0, RZ, 0x1f ;  /* 0x00001fff00057589 */ /* 0x000e2400000e0000 */
[----:B0-----:R-:W-:-:S13]  /*0140*/  ISETP.NE.AND P0, PT, R5, RZ, PT ;  /* 0x000000ff0500720c */ /* 0x001fda0003f05270 */
[----:B------:R-:W-:Y:S05]  /*0150*/  @P0 BRA `(.L_x_2) ;  /* 0x0000000000700947 */ /* 0x000fea0003800000 */
[----:B------:R-:W0:Y:S01]  /*0160*/  S2UR UR8, SR_CgaCtaId ;  /* 0x00000000000879c3 */ /* 0x000e220000008800 */
[----:B------:R-:W-:Y:S01]  /*0170*/  UMOV UR4, 0x400 ;  /* 0x0000040000047882 */ /* 0x000fe20000000000 */
[----:B------:R-:W-:Y:S01]  /*0180*/  UMOV UR5, 0x1 ;  /* 0x0000000100057882 */ /* 0x000fe20000000000 */
[----:B------:R-:W-:Y:S01]  /*0190*/  UMOV UR6, 0x10 ;  /* 0x0000001000067882 */ /* 0x000fe20000000000 */
[----:B------:R-:W-:Y:S01]  /*01a0*/  ELECT P0, URZ, PT ;  /* 0x00000000003f782f */ /* 0x000fe20003800000 */
[----:B------:R-:W-:-:S04]  /*01b0*/  UIADD3 UR6, -UR6, 0x100000, URZ ;  /* 0x0010000006067890 */ /* 0x000fc8000fffe13f */
[----:B------:R-:W-:Y:S02]  /*01c0*/  USHF.L.U32 UR7, UR6, 0xb, URZ ;  /* 0x0000000b06077899 */ /* 0x000fe4000800063f */
[----:B------:R-:W-:Y:S02]  /*01d0*/  USHF.L.U32 UR6, UR6, 0x1, URZ ;  /* 0x0000000106067899 */ /* 0x000fe4000800063f */
[----:B0-----:R-:W-:Y:S02]  /*01e0*/  ULEA UR8, UR8, UR4, 0x18 ;  /* 0x0000000408087291 */ /* 0x001fe4000f8ec03f */
[----:B------:R-:W-:-:S04]  /*01f0*/  UIADD3 UR4, -UR5, 0x100000, URZ ;  /* 0x0010000005047890 */ /* 0x000fc8000fffe13f */
[----:B------:R-:W-:Y:S02]  /*0200*/  USHF.L.U32 UR5, UR4, 0xb, URZ ;  /* 0x0000000b04057899 */ /* 0x000fe4000800063f */
[----:B------:R-:W-:Y:S01]  /*0210*/  USHF.L.U32 UR4, UR4, 0x1, URZ ;  /* 0x0000000104047899 */ /* 0x000fe2000800063f */
[----:B------:R-:W0:Y:S11]  /*0220*/  FENCE.VIEW.ASYNC.S ;  /* 0x00000000000073c6 */ /* 0x000e360000000000 */
[----:B0-----:R0:W1:Y:S01]  /*0230*/  SYNCS.EXCH.64 URZ, [UR8], UR4 ;  /* 0x00000004083f75b2 */ /* 0x0010620008000100 */
[----:B------:R0:W2:Y:S01]  /*0240*/  SYNCS.EXCH.64 URZ, [UR8+0x38], UR6 ;  /* 0x00003806083f75b2 */ /* 0x0000a20008000100 */
[----:B------:R0:W3:Y:S01]  /*0250*/  SYNCS.EXCH.64 URZ, [UR8+0x8], UR4 ;  /* 0x00000804083f75b2 */ /* 0x0000e20008000100 */
[----:B------:R0:W4:Y:S01]  /*0260*/  SYNCS.EXCH.64 URZ, [UR8+0x40], UR6 ;  /* 0x00004006083f75b2 */ /* 0x0001220008000100 */
[----:B------:R0:W0:Y:S01]  /*0270*/  SYNCS.EXCH.64 URZ, [UR8+0x10], UR4 ;  /* 0x00001004083f75b2 */ /* 0x0000220008000100 */
        /* <DEDUP_REMOVED lines=9> */
[----:B------:R-:W-:Y:S01]  /*0310*/  NOP ;  /* 0x0000000000007918 */ /* 0x000fe20000000000 */
.L_x_2:
[----:B------:R-:W-:Y:S01]  /*0320*/  SHF.R.S32.HI R7, RZ, 0x1f, R94 ;  /* 0x0000001fff077819 */ /* 0x000fe2000001145e */
[----:B------:R-:W5:Y:S01]  /*0330*/  SHFL.IDX PT, R0, R0, RZ, 0x1f ;  /* 0x00001fff00007589 */ /* 0x000f6200000e0000 */
[----:B0-----:R-:W0:Y:S01]  /*0340*/  S2UR UR8, SR_CTAID.X ;  /* 0x00000000000879c3 */ /* 0x001e220000002500 */
[----:B------:R-:W-:Y:S02]  /*0350*/  ELECT P0, URZ, PT ;  /* 0x00000000003f782f */ /* 0x000fe40003800000 */
[----:B------:R-:W-:Y:S01]  /*0360*/  LEA.HI R7, R7, R94, RZ, 0x7 ;  /* 0x0000005e07077211 */ /* 0x000fe200078f38ff */
[----:B------:R-:W1:Y:S01]  /*0370*/  S2R R4, SR_CTAID.Y ;  /* 0x0000000000047919 */ /* 0x000e620000002600 */
[----:B------:R-:W-:Y:S01]  /*0380*/  ULDC UR4, c[0x0][0x154] ;  /* 0x0000550000047ab9 */ /* 0x000fe20000000800 */
[----:B------:R-:W-:Y:S01]  /*0390*/  NOP ;  /* 0x0000000000007918 */ /* 0x000fe20000000000 */
[----:B------:R-:W-:Y:S01]  /*03a0*/  LOP3.LUT R7, R7, 0xffffff80, RZ, 0xc0, !PT ;  /* 0xffffff8007077812 */ /* 0x000fe200078ec0ff */
[----:B------:R-:W-:Y:S01]  /*03b0*/  NOP ;  /* 0x0000000000007918 */ /* 0x000fe20000000000 */
[----:B------:R-:W2:Y:S03]  /*03c0*/  LDC R14, c[0x0][0x140] ;  /* 0x00005000ff0e7b82 */ /* 0x000ea60000000800 */
[----:B------:R-:W-:-:S05]  /*03d0*/  IMAD.IADD R7, R94, 0x1, -R7 ;  /* 0x000000015e077824 */ /* 0x000fca00078e0a07 */
[----:B------:R-:W-:Y:S01]  /*03e0*/  SHF.R.S32.HI R8, RZ, 0x1f, R7 ;  /* 0x0000001fff087819 */ /* 0x000fe20000011407 */
[----:B------:R-:W3:Y:S01]  /*03f0*/  LDC R12, c[0x0][0x144] ;  /* 0x00005100ff0c7b82 */ /* 0x000ee20000000800 */
[----:B------:R-:W-:Y:S02]  /*0400*/  LOP3.LUT P2, RZ, R7, 0x7, RZ, 0xc0, !PT ;  /* 0x0000000707ff7812 */ /* 0x000fe4000784c0ff */
[----:B------:R-:W-:Y:S02]  /*0410*/  LEA.HI R8, R8, R7, RZ, 0x3 ;  /* 0x0000000708087211 */ /* 0x000fe400078f18ff */
[----:B-----5:R-:W-:Y:S02]  /*0420*/  ISETP.NE.OR P0, PT, R0, RZ, !P0 ;  /* 0x000000ff0000720c */ /* 0x020fe40004705670 */
[--C-:B------:R-:W-:Y:S02]  /*0430*/  SHF.R.S32.HI R0, RZ, 0x3, R8.reuse ;  /* 0x00000003ff007819 */ /* 0x100fe40000011408 */
[----:B------:R-:W-:-:S02]  /*0440*/  SHF.R.S32.HI R9, RZ, 0x1f, R8 ;  /* 0x0000001fff097819 */ /* 0x000fc40000011408 */
[----:B------:R-:W-:Y:S02]  /*0450*/  SHF.R.S32.HI R8, RZ, 0x1f, R5 ;  /* 0x0000001fff087819 */ /* 0x000fe40000011405 */
[----:B------:R-:W-:Y:S02]  /*0460*/  LEA.HI R9, R9, R0, RZ, 0x2 ;  /* 0x0000000009097211 */ /* 0x000fe400078f10ff */
[----:B------:R-:W-:Y:S02]  /*0470*/  LEA.HI R8, R8, R5, RZ, 0x2 ;  /* 0x0000000508087211 */ /* 0x000fe400078f10ff */
[----:B-1----:R-:W-:Y:S01]  /*0480*/  I2FP.F32.U32 R11, R4 ;  /* 0x00000004000b7245 */ /* 0x002fe20000201000 */
[----:B------:R-:W-:Y:S01]  /*0490*/  VOTEU.ALL UP0, P0 ;  /* 0x00000000003f7886 */ /* 0x000fe20000000000 */
[----:B------:R-:W-:Y:S01]  /*04a0*/  LOP3.LUT R10, R8, 0x3ffffffc, RZ, 0xc0, !PT ;  /* 0x3ffffffc080a7812 */ /* 0x000fe200078ec0ff */
[----:B------:R-:W-:Y:S01]  /*04b0*/  VOTEU.ALL UP1, P0 ;  /* 0x00000000003f7886 */ /* 0x000fe20000020000 */
[----:B------:R-:W-:Y:S01]  /*04c0*/  LOP3.LUT R9, R9, 0xfffffffc, RZ, 0xc0, !PT ;  /* 0xfffffffc09097812 */ /* 0x000fe200078ec0ff */
[----:B------:R-:W-:Y:S01]  /*04d0*/  FMUL R13, R11, UR4 ;  /* 0x000000040b0d7c20 */ /* 0x000fe20008400000 */
[----:B------:R-:W1:Y:S01]  /*04e0*/  @!UP0 S2UR UR7, SR_CgaCtaId ;  /* 0x00000000000789c3 */ /* 0x000e620000008800 */
[----:B------:R-:W-:Y:S01]  /*04f0*/  IMAD.IADD R11, R5, 0x1, -R10 ;  /* 0x00000001050b7824 */ /* 0x000fe200078e0a0a */
[----:B0-----:R-:W-:Y:S01]  /*0500*/  I2FP.F32.U32 R10, UR8 ;  /* 0x00000008000a7c45 */ /* 0x001fe20008201000 */
[----:B------:R-:W-:Y:S01]  /*0510*/  IMAD.IADD R8, R0, 0x1, -R9 ;  /* 0x0000000100087824 */ /* 0x000fe200078e0a09 */
[----:B------:R-:W-:Y:S01]  /*0520*/  ULDC UR4, c[0x0][0x150] ;  /* 0x0000540000047ab9 */ /* 0x000fe20000000800 */
[----:B------:R-:W0:Y:S01]  /*0530*/  F2I.U32.TRUNC.NTZ R13, R13 ;  /* 0x0000000d000d7305 */ /* 0x000e22000020f000 */
[----:B------:R-:W-:Y:S01]  /*0540*/  SHF.R.S32.HI R0, RZ, 0x1f, R3 ;  /* 0x0000001fff007819 */ /* 0x000fe20000011403 */
[----:B------:R-:W-:Y:S01]  /*0550*/  FMUL R10, R10, UR4 ;  /* 0x000000040a0a7c20 */ /* 0x000fe20008400000 */
[----:B------:R-:W5:Y:S01]  /*0560*/  LDC R9, c[0x0][0x148] ;  /* 0x00005200ff097b82 */ /* 0x000f620000000800 */
[----:B------:R-:W-:Y:S01]  /*0570*/  IMAD R8, R11, 0x4, R8 ;  /* 0x000000040b087824 */ /* 0x000fe200078e0208 */
[----:B------:R-:W-:Y:S01]  /*0580*/  LEA.HI R0, R0, R3, RZ, 0x2 ;  /* 0x0000000300007211 */ /* 0x000fe200078f10ff */
[----:B------:R-:W-:Y:S01]  /*0590*/  UMOV UR4, 0x20 ;  /* 0x0000002000047882 */ /* 0x000fe20000000000 */
[----:B------:R-:W-:Y:S01]  /*05a0*/  @!UP0 UMOV UR6, 0x400 ;  /* 0x0000040000068882 */ /* 0x000fe20000000000 */
[----:B------:R-:W4:Y:S01]  /*05b0*/  F2I.U32.TRUNC.NTZ R10, R10 ;  /* 0x0000000a000a7305 */ /* 0x000f22000020f000 */
[----:B------:R-:W-:Y:S01]  /*05c0*/  LOP3.LUT R0, R0, 0xfffffffc, RZ, 0xc0, !PT ;  /* 0xfffffffc00007812 */ /* 0x000fe200078ec0ff */
[----:B------:R-:W-:Y:S01]  /*05d0*/  IMAD.SHL.U32 R19, R8, 0x4, RZ ;  /* 0x0000000408137824 */ /* 0x000fe200078e00ff */
[----:B------:R-:W-:-:S04]  /*05e0*/  @!UP0 UIADD3 UR4, -UR4, 0x100000, URZ ;  /* 0x0010000004048890 */ /* 0x000fc8000fffe13f */
[----:B------:R-:W-:Y:S02]  /*05f0*/  @!UP0 USHF.L.U32 UR5, UR4, 0xb, URZ ;  /* 0x0000000b04058899 */ /* 0x000fe4000800063f */
[----:B------:R-:W-:Y:S01]  /*0600*/  @!UP0 USHF.L.U32 UR4, UR4, 0x1, URZ ;  /* 0x0000000104048899 */ /* 0x000fe2000800063f */
[----:B--2---:R-:W-:Y:S01]  /*0610*/  ISETP.EQ.U32.AND P3, PT, R14, 0x1, PT ;  /* 0x000000010e00780c */ /* 0x004fe20003f62070 */
[----:B------:R-:W-:Y:S01]  /*0620*/  IMAD.IADD R3, R3, 0x1, -R0 ;  /* 0x0000000103037824 */ /* 0x000fe200078e0a00 */
[----:B------:R-:W-:Y:S01]  /*0630*/  LOP3.LUT R19, R8, 0xc, R19, 0x78, !PT ;  /* 0x0000000c08137812 */ /* 0x000fe200078e7813 */
[----:B0-----:R-:W-:Y:S02]  /*0640*/  IMAD.MOV R20, RZ, RZ, -R13 ;  /* 0x000000ffff147224 */ /* 0x001fe400078e0a0d */
[----:B------:R-:W-:Y:S01]  /*0650*/  VIADD R8, R2, 0xffffffff ;  /* 0xffffffff02087836 */ /* 0x000fe20000000000 */
[----:B-1----:R-:W-:Y:S01]  /*0660*/  @!UP0 ULEA UR6, UR7, UR6, 0x18 ;  /* 0x0000000607068291 */ /* 0x002fe2000f8ec03f */
[----:B------:R-:W-:Y:S01]  /*0670*/  ISETP.NE.AND P1, PT, R3, 0x3, PT ;  /* 0x000000030300780c */ /* 0x000fe20003f25270 */
[----:B------:R-:W-:Y:S01]  /*0680*/  VOTEU.ALL UP0, P0 ;  /* 0x00000000003f7886 */ /* 0x000fe20000000000 */
[----:B------:R-:W-:Y:S01]  /*0690*/  ISETP.LT.U32.AND P0, PT, R19, 0x8, !P2 ;  /* 0x000000081300780c */ /* 0x000fe20005701070 */
[----:B----4-:R-:W-:Y:S01]  /*06a0*/  IMAD.MOV R7, RZ, RZ, -R10 ;  /* 0x000000ffff077224 */ /* 0x010fe200078e0a0a */
[----:B------:R-:W-:-:S02]  /*06b0*/  ISETP.EQ.OR P1, PT, R3, RZ, !P1 ;  /* 0x000000ff0300720c */ /* 0x000fc40004f22670 */
[----:B------:R-:W-:Y:S01]  /*06c0*/  ISETP.GE.U32.AND P5, PT, R8, 0x2, PT ;  /* 0x000000020800780c */ /* 0x000fe20003fa6070 */
[----:B-----5:R-:W-:Y:S01]  /*06d0*/  IMAD R0, R9, R20, R4 ;  /* 0x0000001409007224 */ /* 0x020fe200078e0204 */
[----:B------:R-:W-:Y:S01]  /*06e0*/  ISETP.EQ.AND P1, PT, R2, RZ, P1 ;  /* 0x000000ff0200720c */ /* 0x000fe20000f22270 */
[----:B---3--:R-:W-:Y:S01]  /*06f0*/  IMAD R7, R12, R7, UR8 ;  /* 0x000000080c077e24 */ /* 0x008fe2000f8e0207 */
[----:B------:R-:W-:Y:S01]  /*0700*/  ISETP.NE.AND P2, PT, R2, RZ, PT ;  /* 0x000000ff0200720c */ /* 0x000fe20003f45270 */
[----:B------:R-:W0:Y:S02]  /*0710*/  FENCE.VIEW.ASYNC.S ;  /* 0x00000000000073c6 */ /* 0x000e240000000000 */
[----:B0-----:R0:W1:Y:S01]  /*0720*/  @!UP0 SYNCS.EXCH.64 URZ, [UR6+0x80], UR4 ;  /* 0x00008004063f85b2 */ /* 0x0010620008000100 */
[----:B------:R-:W-:Y:S02]  /*0730*/  ISETP.NE.AND P4, PT, R0, R19, PT ;  /* 0x000000130000720c */ /* 0x000fe40003f85270 */
[----:B------:R-:W-:-:S02]  /*0740*/  SEL R18, RZ, 0x1, !P1 ;  /* 0x00000001ff127807 */ /* 0x000fc40004800000 */
[----:B------:R-:W-:Y:S02]  /*0750*/  ISETP.EQ.OR P4, PT, R7, RZ, !P4 ;  /* 0x000000ff0700720c */ /* 0x000fe40006782670 */
[----:B------:R-:W-:Y:S02]  /*0760*/  LOP3.LUT R0, R94, 0x7f, RZ, 0xc0, !PT ;  /* 0x0000007f5e007812 */ /* 0x000fe400078ec0ff */
[----:B------:R-:W-:Y:S02]  /*0770*/  PLOP3.LUT P0, PT, P0, P4, PT, 0x80, 0x0 ;  /* 0x000000000000781c */ /* 0x000fe40000709070 */
[----:B------:R-:W-:Y:S02]  /*0780*/  SEL R18, R18, 0x2, P5 ;  /* 0x0000000212127807 */ /* 0x000fe40002800000 */
[----:B------:R-:W-:Y:S01]  /*0790*/  P2R R102, PR, RZ, 0x1 ;  /* 0x00000001ff667803 */ /* 0x000fe20000000000 */
[----:B------:R0:W2:Y:S01]  /*07a0*/  @!UP1 SYNCS.EXCH.64 URZ, [UR6+0x88], UR4 ;  /* 0x00008804063f95b2 */ /* 0x0000a20008000100 */
[----:B------:R-:W-:Y:S01]  /*07b0*/  NOP ;  /* 0x0000000000007918 */ /* 0x000fe20000000000 */
[----:B------:R-:W-:Y:S06]  /*07c0*/  @!P3 BRA `(.L_x_3) ;  /* 0x000000000008b947 */ /* 0x000fec0003800000 */
[----:B-12---:R-:W-:Y:S01]  /*07d0*/  UCGABAR_ARV ;  /* 0x00000000000079c7 */ /* 0x006fe20008000000 */
[----:B------:R-:W-:Y:S05]  /*07e0*/  BRA `(.L_x_4) ;  /* 0x0000000000047947 */ /* 0x000fea0003800000 */
.L_x_3:
[----:B-12---:R-:W-:Y:S01]  /*07f0*/  NOP ;  /* 0x0000000000007918 */ /* 0x006fe20000000000 */
.L_x_4:
[----:B------:R-:W1:Y:S01]  /*0800*/  LDC R2, c[0x0][0x65c] ;  /* 0x00019700ff027b82 */ /* 0x000e620000000800 */
[----:B------:R-:W-:Y:S02]  /*0810*/  IMAD.U32 R10, RZ, RZ, UR8 ;  /* 0x00000008ff0a7e24 */ /* 0x000fe4000f8e00ff */
[----:B------:R-:W-:Y:S01]  /*0820*/  IMAD.MOV.U32 R11, RZ, RZ, RZ ;  /* 0x000000ffff0b7224 */ /* 0x000fe200078e00ff */
[----:B-1----:R-:W-:-:S04]  /*0830*/  ISETP.NE.AND P1, PT, R2, 0x1, PT ;  /* 0x000000010200780c */ /* 0x002fc80003f25270 */
[----:B------:R-:W-:-:S09]  /*0840*/  P2R R5, PR, RZ, 0x2 ;  /* 0x00000002ff057803 */ /* 0x000fd20000000000 */
[----:B------:R-:W1:Y:S01]  /*0850*/  @P1 LDC R17, c[0x0][0x10] ;  /* 0x00000400ff111b82 */ /* 0x000e620000000800 */
[----:B------:R-:W-:Y:S02]  /*0860*/  @P1 IMAD.MOV.U32 R5, RZ, RZ, RZ ;  /* 0x000000ffff051224 */ /* 0x000fe400078e00ff */
[----:B------:R-:W-:-:S05]  /*0870*/  @P1 IMAD.MOV.U32 R15, RZ, RZ, RZ ;  /* 0x000000ffff0f1224 */ /* 0x000fca00078e00ff */
[----:B------:R-:W2:Y:S01]  /*0880*/  @!P1 LDC R13, c[0x0][0xc] ;  /* 0x00000300ff0d9b82 */ /* 0x000ea20000000800 */
[----:B0-----:R-:W-:Y:S01]  /*0890*/  ULDC UR4, c[0x0][0xc] ;  /* 0x0000030000047ab9 */ /* 0x001fe20000000800 */
[----:B------:R-:W-:Y:S01]  /*08a0*/  ULDC UR5, c[0x0][0x10] ;  /* 0x0000040000057ab9 */ /* 0x000fe20000000800 */
[----:B------:R-:W-:Y:S01]  /*08b0*/  ULDC UR6, c[0x0][0x14] ;  /* 0x0000050000067ab9 */ /* 0x000fe20000000800 */
[----:B------:R-:W-:-:S04]  /*08c0*/  UIMAD.WIDE.U32 UR4, UR4, UR5, URZ ;  /* 0x00000005040472a5 */ /* 0x000fc8000f8e003f */
[----:B------:R-:W-:Y:S02]  /*08d0*/  UIMAD.WIDE.U32 UR36, UR4, UR6, URZ ;  /* 0x00000006042472a5 */ /* 0x000fe4000f8e003f */
[----:B------:R-:W-:-:S04]  /*08e0*/  UIMAD UR42, UR5, UR6, URZ ;  /* 0x00000006052a72a4 */ /* 0x000fc8000f8e023f */
[----:B------:R-:W-:Y:S01]  /*08f0*/  UIADD3 UR42, UR37, UR42, URZ ;  /* 0x0000002a252a7290 */ /* 0x000fe2000fffe03f */
[----:B-1----:R-:W-:-:S04]  /*0900*/  @P1 IMAD.WIDE.U32 R16, R17, UR8, R4 ;  /* 0x0000000811101c25 */ /* 0x002fc8000f8e0004 */
[----:B------:R-:W-:Y:S02]  /*0910*/  @P1 IMAD.IADD R17, R17, 0x1, R15 ;  /* 0x0000000111111824 */ /* 0x000fe400078e020f */
[----:B--2---:R-:W-:-:S04]  /*0920*/  @!P1 IMAD.WIDE.U32 R10, R4, R13, R10 ;  /* 0x0000000d040a9225 */ /* 0x004fc800078e000a */
[----:B------:R-:W-:Y:S02]  /*0930*/  @!P1 IMAD.MOV.U32 R16, RZ, RZ, R10 ;  /* 0x000000ffff109224 */ /* 0x000fe400078e000a */
[----:B------:R-:W-:Y:S01]  /*0940*/  @!P1 IMAD.MOV.U32 R17, RZ, RZ, R11 ;  /* 0x000000ffff119224 */ /* 0x000fe200078e000b */
[----:B------:R-:W-:Y:S06]  /*0950*/  @!P3 BRA `(.L_x_5) ;  /* 0x00000000000cb947 */ /* 0x000fec0003800000 */
[----:B------:R-:W-:Y:S01]  /*0960*/  UCGABAR_WAIT ;  /* 0x0000000000007dc7 */ /* 0x000fe20008000000 */
[----:B------:R-:W-:Y:S01]  /*0970*/  CCTL.IVALL ;  /* 0x00000000ff00798f */ /* 0x000fe20002000000 */
[----:B------:R-:W-:Y:S05]  /*0980*/  BRA `(.L_x_6) ;  /* 0x0000000000047947 */ /* 0x000fea0003800000 */
.L_x_5:
[----:B------:R-:W-:Y:S06]  /*0990*/  BAR.SYNC.DEFER_BLOCKING 0x0 ;  /* 0x0000000000007b1d */ /* 0x000fec0000010000 */
.L_x_6:
[----:B------:R-:W-:Y:S05]  /*09a0*/  @!P2 BRA `(.L_x_7) ;  /* 0x0000005c00aca947 */ /* 0x000fea0003800000 */
[----:B------:R-:W-:-:S13]  /*09b0*/  ISETP.GT.U32.AND P0, PT, R8, 0x1, PT ;  /* 0x000000010800780c */ /* 0x000fda0003f04070 */
[----:B------:R-:W-:Y:S05]  /*09c0*/  @P0 EXIT ;  /* 0x000000000000094d */ /* 0x000fea0003800000 */
[----:B------:R-:W-:Y:S01]  /*09d0*/  ULDC.64 UR4, c[0x0][0x650] ;  /* 0x0001940000047ab9 */ /* 0x000fe20000000a00 */
[----:B------:R-:W-:Y:S01]  /*09e0*/  PRMT R3, RZ, 0x7610, R3 ;  /* 0x00007610ff037816 */ /* 0x000fe20000000003 */
[----:B------:R-:W-:Y:S01]  /*09f0*/  IMAD.MOV.U32 R101, RZ, RZ, -0x1 ;  /* 0xffffffffff657424 */ /* 0x000fe200078e00ff */
[----:B------:R-:W-:Y:S01]  /*0a00*/  ISETP.GE.U32.AND P0, PT, R16, UR4, PT ;  /* 0x0000000410007c0c */ /* 0x000fe2000bf06070 */
[----:B------:R-:W-:Y:S02]  /*0a10*/  IMAD.MOV.U32 R100, RZ, RZ, -0x1 ;  /* 0xffffffffff647424 */ /* 0x000fe400078e00ff */
[----:B------:R-:W-:Y:S01]  /*0a20*/  IMAD.MOV.U32 R99, RZ, RZ, -0x1 ;  /* 0xffffffffff637424 */ /* 0x000fe200078e00ff */
[----:B------:R-:W-:-:S13]  /*0a30*/  ISETP.GE.U32.AND.EX P0, PT, R17, UR5, PT, P0 ;  /* 0x0000000511007c0c */ /* 0x000fda000bf06100 */
[----:B------:R-:W-:Y:S05]  /*0a40*/  @P0 BRA `(.L_x_8) ;  /* 0x0000000400280947 */ /* 0x000fea0003800000 */
[----:B------:R-:W0:Y:S01]  /*0a50*/  LDC.64 R22, c[0x0][0x628] ;  /* 0x00018a00ff167b82 */ /* 0x000e220000000a00 */
[----:B------:R-:W-:Y:S02]  /*0a60*/  IMAD.MOV.U32 R10, RZ, RZ, R16 ;  /* 0x000000ffff0a7224 */ /* 0x000fe400078e0010 */
[----:B------:R-:W-:-:S05]  /*0a70*/  IMAD.MOV.U32 R11, RZ, RZ, R17 ;  /* 0x000000ffff0b7224 */ /* 0x000fca00078e0011 */
[----:B------:R-:W1:Y:S08]  /*0a80*/  LDC R8, c[0x0][0x630] ;  /* 0x00018c00ff087b82 */ /* 0x000e700000000800 */
[----:B------:R-:W2:Y:S01]  /*0a90*/  LDC.64 R24, c[0x0][0x620] ;  /* 0x00018800ff187b82 */ /* 0x000ea20000000a00 */
[----:B0-----:R-:W-:-:S04]  /*0aa0*/  ISETP.NE.U32.AND P0, PT, R22, RZ, PT ;  /* 0x000000ff1600720c */ /* 0x001fc80003f05070 */
[----:B------:R-:W-:-:S13]  /*0ab0*/  ISETP.NE.AND.EX P0, PT, R23, RZ, PT, P0 ;  /* 0x000000ff1700720c */ /* 0x000fda0003f05300 */
[----:B-12---:R-:W-:Y:S05]  /*0ac0*/  @!P0 BRA `(.L_x_9) ;  /* 0x0000000000288947 */ /* 0x006fea0003800000 */
[----:B------:R-:W0:Y:S02]  /*0ad0*/  LDC R3, c[0x0][0x634] ;  /* 0x00018d00ff037b82 */ /* 0x000e240000000800 */
[----:B0-----:R-:W-:-:S05]  /*0ae0*/  IADD3 R3, P0, R16, R3, RZ ;  /* 0x0000000310037210 */ /* 0x001fca0007f1e0ff */
[----:B------:R-:W-:-:S04]  /*0af0*/  IMAD.X R21, RZ, RZ, R17, P0 ;  /* 0x000000ffff157224 */ /* 0x000fc800000e0611 */
[----:B------:R-:W-:-:S04]  /*0b00*/  IMAD.WIDE.U32 R10, R21, R22, RZ ;  /* 0x00000016150a7225 */ /* 0x000fc800078e00ff */
[----:B------:R-:W-:-:S04]  /*0b10*/  IMAD.WIDE.U32 R12, P0, R3, R23, R10 ;  /* 0x00000017030c7225 */ /* 0x000fc8000780000a */
[----:B------:R-:W-:-:S04]  /*0b20*/  IMAD.WIDE.U32 R10, R3, R22, RZ ;  /* 0x00000016030a7225 */ /* 0x000fc800078e00ff */
[----:B------:R-:W-:Y:S01]  /*0b30*/  IMAD.X R15, RZ, RZ, RZ, P0 ;  /* 0x000000ffff0f7224 */ /* 0x000fe200000e06ff */
[----:B------:R-:W-:Y:S01]  /*0b40*/  IADD3 RZ, P0, R11, R12, RZ ;  /* 0x0000000c0bff7210 */ /* 0x000fe20007f1e0ff */
[----:B------:R-:W-:-:S04]  /*0b50*/  IMAD.MOV.U32 R14, RZ, RZ, R13 ;  /* 0x000000ffff0e7224 */ /* 0x000fc800078e000d */
[----:B------:R-:W-:-:S08]  /*0b60*/  IMAD.WIDE.U32.X R10, R21, R23, R14, P0 ;  /* 0x00000017150a7225 */ /* 0x000fd000000e040e */
.L_x_9:
[----:B------:R-:W0:Y:S01]  /*0b70*/  LDC.64 R28, c[0x0][0x640] ;  /* 0x00019000ff1c7b82 */ /* 0x000e220000000a00 */
[-CC-:B------:R-:W-:Y:S01]  /*0b80*/  SHF.R.U64 R99, R10, R8.reuse, R11.reuse ;  /* 0x000000080a637219 */ /* 0x180fe2000000120b */
[----:B------:R-:W-:Y:S01]  /*0b90*/  IMAD.MOV.U32 R23, RZ, RZ, 0x1 ;  /* 0x00000001ff177424 */ /* 0x000fe200078e00ff */
[----:B------:R-:W-:Y:S02]  /*0ba0*/  SHF.R.U32.HI R3, RZ, R8, R11 ;  /* 0x00000008ff037219 */ /* 0x000fe4000001160b */
[----:B------:R-:W-:-:S03]  /*0bb0*/  IADD3 R5, P0, RZ, -R99, RZ ;  /* 0x80000063ff057210 */ /* 0x000fc60007f1e0ff */
[----:B------:R-:W1:Y:S02]  /*0bc0*/  LDC R12, c[0x0][0x618] ;  /* 0x00018600ff0c7b82 */ /* 0x000e640000000800 */
[----:B------:R-:W-:Y:S02]  /*0bd0*/  IMAD.X R3, RZ, RZ, ~R3, P0 ;  /* 0x000000ffff037224 */ /* 0x000fe400000e0e03 */
[----:B------:R-:W-:-:S04]  /*0be0*/  IMAD.WIDE.U32 R10, R5, R24, R16 ;  /* 0x00000018050a7225 */ /* 0x000fc800078e0010 */
[----:B------:R-:W2:Y:S01]  /*0bf0*/  LDC R22, c[0x0][0x608] ;  /* 0x00018200ff167b82 */ /* 0x000ea20000000800 */
[----:B------:R-:W-:Y:S02]  /*0c00*/  IMAD R8, R3, R24, RZ ;  /* 0x0000001803087224 */ /* 0x000fe400078e02ff */
[----:B------:R-:W-:Y:S02]  /*0c10*/  IMAD.MOV.U32 R3, RZ, RZ, -0x1 ;  /* 0xffffffffff037424 */ /* 0x000fe400078e00ff */
[----:B------:R-:W-:-:S03]  /*0c20*/  IMAD R5, R5, R25, R8 ;  /* 0x0000001905057224 */ /* 0x000fc600078e0208 */
[----:B------:R-:W3:Y:S01]  /*0c30*/  LDC R26, c[0x0][0x658] ;  /* 0x00019600ff1a7b82 */ /* 0x000ee20000000800 */
[----:B------:R-:W-:Y:S01]  /*0c40*/  IMAD.IADD R5, R11, 0x1, R5 ;  /* 0x000000010b057824 */ /* 0x000fe200078e0205 */
[----:B0-----:R-:W-:-:S04]  /*0c50*/  ISETP.NE.U32.AND P0, PT, R28, RZ, PT ;  /* 0x000000ff1c00720c */ /* 0x001fc80003f05070 */
[----:B------:R-:W-:Y:S02]  /*0c60*/  ISETP.NE.AND.EX P0, PT, R29, RZ, PT, P0 ;  /* 0x000000ff1d00720c */ /* 0x000fe40003f05300 */
[----:B------:R-:W0:Y:S01]  /*0c70*/  LDC R24, c[0x0][0x600] ;  /* 0x00018000ff187b82 */ /* 0x000e220000000800 */
[-CC-:B-1----:R-:W-:Y:S02]  /*0c80*/  SHF.R.U64 R14, R10, R12.reuse, R5.reuse ;  /* 0x0000000c0a0e7219 */ /* 0x182fe40000001205 */
[----:B------:R-:W-:-:S05]  /*0c90*/  SHF.R.U32.HI R5, RZ, R12, R5 ;  /* 0x0000000cff057219 */ /* 0x000fca0000011605 */
[----:B------:R-:W1:Y:S01]  /*0ca0*/  LDC R15, c[0x0][0x648] ;  /* 0x00019200ff0f7b82 */ /* 0x000e620000000800 */
[-CC-:B--2---:R-:W-:Y:S02]  /*0cb0*/  SHF.R.U64 R27, R14, R22.reuse, R5.reuse ;  /* 0x000000160e1b7219 */ /* 0x184fe40000001205 */
[----:B------:R-:W-:Y:S01]  /*0cc0*/  SHF.R.U32.HI R5, RZ, R22, R5 ;  /* 0x00000016ff057219 */ /* 0x000fe20000011605 */
[----:B------:R-:W-:-:S04]  /*0cd0*/  IMAD R22, R9, R20, R4 ;  /* 0x0000001409167224 */ /* 0x000fc800078e0204 */
[----:B------:R-:W2:Y:S01]  /*0ce0*/  LDC R21, c[0x0][0x638] ;  /* 0x00018e00ff157b82 */ /* 0x000ea20000000800 */
[-CC-:B---3--:R-:W-:Y:S02]  /*0cf0*/  SHF.R.U64 R20, R27, R26.reuse, R5.reuse ;  /* 0x0000001a1b147219 */ /* 0x188fe40000001205 */
[-C--:B------:R-:W-:Y:S02]  /*0d00*/  SHF.L.U32 R3, R3, R26.reuse, RZ ;  /* 0x0000001a03037219 */ /* 0x080fe400000006ff */
[----:B------:R-:W-:Y:S01]  /*0d10*/  SHF.R.U32.HI R5, RZ, R26, R5 ;  /* 0x0000001aff057219 */ /* 0x000fe20000011605 */
[----:B------:R-:W-:Y:S01]  /*0d20*/  IMAD.MOV.U32 R4, RZ, RZ, R20 ;  /* 0x000000ffff047224 */ /* 0x000fe200078e0014 */
[----:B------:R-:W-:Y:S01]  /*0d30*/  LOP3.LUT R12, RZ, R3, RZ, 0x33, !PT ;  /* 0x00000003ff0c7212 */ /* 0x000fe200078e33ff */
[----:B------:R-:W3:Y:S01]  /*0d40*/  LDC R25, c[0x0][0x610] ;  /* 0x00018400ff197b82 */ /* 0x000ee20000000800 */
[----:B------:R-:W-:Y:S05]  /*0d50*/  @!P0 BRA `(.L_x_10) ;  /* 0x0000000000288947 */ /* 0x000fea0003800000 */
[----:B------:R-:W4:Y:S02]  /*0d60*/  LDC R3, c[0x0][0x64c] ;  /* 0x00019300ff037b82 */ /* 0x000f240000000800 */
[----:B----4-:R-:W-:-:S05]  /*0d70*/  IADD3 R3, P0, R20, R3, RZ ;  /* 0x0000000314037210 */ /* 0x010fca0007f1e0ff */
        /* <DEDUP_REMOVED lines=8> */
.L_x_10:
[----:B-1----:R-:W-:Y:S01]  /*0e00*/  SHF.R.U64 R4, R4, R15, R5 ;  /* 0x0000000f04047219 */ /* 0x002fe20000001205 */
[----:B0-----:R-:W-:Y:S01]  /*0e10*/  VIADD R5, R24, 0xffffffff ;  /* 0xffffffff18057836 */ /* 0x001fe20000000000 */
[----:B------:R-:W-:Y:S02]  /*0e20*/  SHF.L.U32 R3, R23, R26, RZ ;  /* 0x0000001a17037219 */ /* 0x000fe400000006ff */
[----:B------:R-:W-:Y:S01]  /*0e30*/  LOP3.LUT R12, R27, R12, RZ, 0xc0, !PT ;  /* 0x0000000c1b0c7212 */ /* 0x000fe200078ec0ff */
[----:B------:R-:W-:Y:S01]  /*0e40*/  IMAD.MOV R8, RZ, RZ, -R4 ;  /* 0x000000ffff087224 */ /* 0x000fe200078e0a04 */
[----:B------:R-:W-:-:S03]  /*0e50*/  SEL R7, R7, R22, !P1 ;  /* 0x0000001607077207 */ /* 0x000fc60004800000 */
[----:B------:R-:W-:Y:S01]  /*0e60*/  IMAD R12, R3, R4, R12 ;  /* 0x00000004030c7224 */ /* 0x000fe200078e020c */
[----:B------:R-:W-:Y:S01]  /*0e70*/  LOP3.LUT R4, R14, R5, RZ, 0xc0, !PT ;  /* 0x000000050e047212 */ /* 0x000fe200078ec0ff */
[----:B--2---:R-:W-:Y:S02]  /*0e80*/  IMAD R3, R8, R21, R20 ;  /* 0x0000001508037224 */ /* 0x004fe400078e0214 */
[----:B---3--:R-:W-:Y:S02]  /*0e90*/  IMAD R7, R12, R25, R7 ;  /* 0x000000190c077224 */ /* 0x008fe400078e0207 */
[----:B------:R-:W-:Y:S02]  /*0ea0*/  IMAD.MOV.U32 R5, RZ, RZ, 0x1 ;  /* 0x00000001ff057424 */ /* 0x000fe400078e00ff */
[----:B------:R-:W-:-:S03]  /*0eb0*/  IMAD R4, R3, R24, R4 ;  /* 0x0000001803047224 */ /* 0x000fc600078e0204 */
[----:B------:R-:W-:Y:S02]  /*0ec0*/  PRMT R3, R5, 0x7610, R3 ;  /* 0x0000761005037816 */ /* 0x000fe40000000003 */
[----:B------:R-:W-:Y:S02]  /*0ed0*/  SEL R100, R4, R7, !P1 ;  /* 0x0000000704647207 */ /* 0x000fe40004800000 */
[----:B------:R-:W-:-:S07]  /*0ee0*/  SEL R101, R7, R4, !P1 ;  /* 0x0000000407657207 */ /* 0x000fce0004800000 */
.L_x_8:
[----:B------:R-:W-:-:S08]  /*0ef0*/  NOP ;  /* 0x0000000000007918 */ /* 0x000fd00000000000 */
[----:B------:R-:W0:Y:S02]  /*0f00*/  USETMAXREG.TRY_ALLOC.CTAPOOL UP0, 0xe8 ;  /* 0x000000e8000079c8 */ /* 0x000e240008000600 */
[----:B0-----:R-:W-:-:S13]  /*0f10*/  PLOP3.LUT P0, PT, PT, PT, UP0, 0x80, 0x0 ;  /* 0x000000000000781c */ /* 0x001fda0003f0f008 */
[----:B------:R-:W-:Y:S05]  /*0f20*/  @!P0 BRA `(.L_x_8) ;  /* 0xfffffffc00f08947 */ /* 0x000fea000383ffff */
[----:B------:R-:W-:Y:S01]  /*0f30*/  ULDC.64 UR4, c[0x0][0x598] ;  /* 0x0001660000047ab9 */ /* 0x000fe20000000a00 */
[----:B------:R-:W-:Y:S01]  /*0f40*/  ULDC.64 UR38, c[0x0][0x208] ;  /* 0x0000820000267ab9 */ /* 0x000fe20000000a00 */
[----:B------:R-:W-:-:S04]  /*0f50*/  ISETP.NE.U32.AND P0, PT, RZ, UR4, PT ;  /* 0x00000004ff007c0c */ /* 0x000fc8000bf05070 */
[----:B------:R-:W-:-:S13]  /*0f60*/  ISETP.NE.AND.EX P0, PT, RZ, UR5, PT, P0 ;  /* 0x00000005ff007c0c */ /* 0x000fda000bf05300 */
[----:B------:R-:W-:Y:S05]  /*0f70*/  @!P0 BRA `(.L_x_11) ;  /* 0x00000000001c8947 */ /* 0x000fea0003800000 */
[----:B------:R-:W0:Y:S02]  /*0f80*/  LDC.64 R4, c[0x0][0x598] ;  /* 0x00016600ff047b82 */ /* 0x000e240000000a00 */
[----:B0-----:R-:W2:Y:S02]  /*0f90*/  LDG.E.64 R4, desc[UR38][R4.64] ;  /* 0x0000002604047981 */ /* 0x001ea4000c1e1b00 */
[----:B--2---:R-:W-:-:S04]  /*0fa0*/  ISETP.NE.U32.AND P0, PT, R4, RZ, PT ;  /* 0x000000ff0400720c */ /* 0x004fc80003f05070 */
[----:B------:R-:W-:-:S13]  /*0fb0*/  ISETP.NE.AND.EX P0, PT, R5, RZ, PT, P0 ;  /* 0x000000ff0500720c */ /* 0x000fda0003f05300 */
[----:B------:R-:W-:Y:S05]  /*0fc0*/  @!P0 BRA `(.L_x_11) ;  /* 0x0000000000088947 */ /* 0x000fea0003800000 */
[----:B------:R0:W5:Y:S01]  /*0fd0*/  LD.E R88, desc[UR38][R4.64] ;  /* 0x0000002604587980 */ /* 0x000162000c101900 */
[----:B------:R-:W-:Y:S05]  /*0fe0*/  BRA `(.L_x_12) ;  /* 0x0000000000247947 */ /* 0x000fea0003800000 */
.L_x_11:
[----:B------:R-:W-:Y:S02]  /*0ff0*/  ULDC.64 UR4, c[0x0][0x588] ;  /* 0x0001620000047ab9 */ /* 0x000fe40000000a00 */
[----:B------:R-:W-:-:S04]  /*1000*/  ISETP.NE.U32.AND P0, PT, RZ, UR4, PT ;  /* 0x00000004ff007c0c */ /* 0x000fc8000bf05070 */
[----:B------:R-:W-:-:S13]  /*1010*/  ISETP.NE.AND.EX P0, PT, RZ, UR5, PT, P0 ;  /* 0x00000005ff007c0c */ /* 0x000fda000bf05300 */
[----:B------:R-:W-:Y:S05]  /*1020*/  @!P0 BRA `(.L_x_13) ;  /* 0x00000000000c8947 */ /* 0x000fea0003800000 */
[----:B------:R-:W0:Y:S02]  /*1030*/  LDC.64 R88, c[0x0][0x588] ;  /* 0x00016200ff587b82 */ /* 0x000e240000000a00 */
[----:B0-----:R1:W5:Y:S01]  /*1040*/  LDG.E R88, desc[UR38][R88.64] ;  /* 0x0000002658587981 */ /* 0x001362000c1e1900 */
[----:B------:R-:W-:Y:S05]  /*1050*/  BRA `(.L_x_12) ;  /* 0x0000000000087947 */ /* 0x000fea0003800000 */
.L_x_13:
[----:B------:R-:W-:Y:S02]  /*1060*/  ULDC UR4, c[0x0][0x580] ;  /* 0x0001600000047ab9 */ /* 0x000fe40000000800 */
[----:B------:R-:W-:-:S07]  /*1070*/  IMAD.U32 R88, RZ, RZ, UR4 ;  /* 0x00000004ff587e24 */ /* 0x000fce000f8e00ff */
.L_x_12:
[----:B------:R-:W-:Y:S02]  /*1080*/  ULDC.64 UR4, c[0x0][0x5a0] ;  /* 0x0001680000047ab9 */ /* 0x000fe40000000a00 */
[----:B------:R-:W-:-:S04]  /*1090*/  ISETP.NE.U32.AND P0, PT, RZ, UR4, PT ;  /* 0x00000004ff007c0c */ /* 0x000fc8000bf05070 */
[----:B------:R-:W-:-:S13]  /*10a0*/  ISETP.NE.AND.EX P0, PT, RZ, UR5, PT, P0 ;  /* 0x00000005ff007c0c */ /* 0x000fda000bf05300 */
[----:B------:R-:W-:Y:S05]  /*10b0*/  @!P0 BRA `(.L_x_14) ;  /* 0x00000000001c8947 */ /* 0x000fea0003800000 */
[----:B0-----:R-:W0:Y:S02]  /*10c0*/  LDC.64 R4, c[0x0][0x5a0] ;  /* 0x00016800ff047b82 */ /* 0x001e240000000a00 */
[----:B0-----:R-:W2:Y:S02]  /*10d0*/  LDG.E.64 R4, desc[UR38][R4.64] ;  /* 0x0000002604047981 */ /* 0x001ea4000c1e1b00 */
[----:B--2---:R-:W-:-:S04]  /*10e0*/  ISETP.NE.U32.AND P0, PT, R4, RZ, PT ;  /* 0x000000ff0400720c */ /* 0x004fc80003f05070 */
[----:B------:R-:W-:-:S13]  /*10f0*/  ISETP.NE.AND.EX P0, PT, R5, RZ, PT, P0 ;  /* 0x000000ff0500720c */ /* 0x000fda0003f05300 */
[----:B------:R-:W-:Y:S05]  /*1100*/  @!P0 BRA `(.L_x_14) ;  /* 0x0000000000088947 */ /* 0x000fea0003800000 */
[----:B-1----:R0:W5:Y:S01]  /*1110*/  LD.E R89, desc[UR38][R4.64] ;  /* 0x0000002604597980 */ /* 0x002162000c101900 */
[----:B------:R-:W-:Y:S05]  /*1120*/  BRA `(.L_x_15) ;  /* 0x0000000000247947 */ /* 0x000fea0003800000 */
.L_x_14:
[----:B------:R-:W-:Y:S02]  /*1130*/  ULDC.64 UR4, c[0x0][0x590] ;  /* 0x0001640000047ab9 */ /* 0x000fe40000000a00 */
[----:B------:R-:W-:-:S04]  /*1140*/  ISETP.NE.U32.AND P0, PT, RZ, UR4, PT ;  /* 0x00000004ff007c0c */ /* 0x000fc8000bf05070 */
[----:B------:R-:W-:-:S13]  /*1150*/  ISETP.NE.AND.EX P0, PT, RZ, UR5, PT, P0 ;  /* 0x00000005ff007c0c */ /* 0x000fda000bf05300 */
[----:B------:R-:W-:Y:S05]  /*1160*/  @!P0 BRA `(.L_x_16) ;  /* 0x00000000000c8947 */ /* 0x000fea0003800000 */
[----:B0-----:R-:W1:Y:S02]  /*1170*/  LDC.64 R4, c[0x0][0x590] ;  /* 0x00016400ff047b82 */ /* 0x001e640000000a00 */
[----:B-1----:R1:W5:Y:S01]  /*1180*/  LDG.E R89, desc[UR38][R4.64] ;  /* 0x0000002604597981 */ /* 0x002362000c1e1900 */
[----:B------:R-:W-:Y:S05]  /*1190*/  BRA `(.L_x_15) ;  /* 0x0000000000087947 */ /* 0x000fea0003800000 */
.L_x_16:
[----:B------:R-:W-:Y:S02]  /*11a0*/  ULDC UR4, c[0x0][0x584] ;  /* 0x0001610000047ab9 */ /* 0x000fe40000000800 */
[----:B-1----:R-:W-:-:S07]  /*11b0*/  IMAD.U32 R89, RZ, RZ, UR4 ;  /* 0x00000004ff597e24 */ /* 0x002fce000f8e00ff */
.L_x_15:
[----:B------:R-:W-:-:S13]  /*11c0*/  LOP3.LUT P0, RZ, R3, 0xff, RZ, 0xc0, !PT ;  /* 0x000000ff03ff7812 */ /* 0x000fda000780c0ff */
[----:B------:R-:W-:Y:S05]  /*11d0*/  @!P0 EXIT ;  /* 0x000000000000894d */ /* 0x000fea0003800000 */
[----:B------:R-:W2:Y:S01]  /*11e0*/  LDC R92, c[0x0][0x658] ;  /* 0x00019600ff5c7b82 */ /* 0x000ea20000000800 */
[----:B------:R-:W-:Y:S01]  /*11f0*/  ULDC.64 UR6, c[0x0][0x288] ;  /* 0x0000a20000067ab9 */ /* 0x000fe20000000a00 */
[----:B------:R-:W-:Y:S01]  /*1200*/  LOP3.LUT R6, R6, 0x1, RZ, 0xc0, !PT ;  /* 0x0000000106067812 */ /* 0x000fe200078ec0ff */
[----:B------:R-:W-:Y:S01]  /*1210*/  UIADD3 UR4, UR7, 0x3f, URZ ;  /* 0x0000003f07047890 */ /* 0x000fe2000fffe03f */
[----:B------:R-:W-:Y:S01]  /*1220*/  SHF.R.U32.HI R3, RZ, 0x2, R94 ;  /* 0x00000002ff037819 */ /* 0x000fe2000001165e */
[----:B01----:R-:W-:Y:S01]  /*1230*/  IMAD.MOV.U32 R5, RZ, RZ, -0x1 ;  /* 0xffffffffff057424 */ /* 0x003fe200078e00ff */
[----:B------:R-:W-:Y:S01]  /*1240*/  SHF.R.U32.HI R0, RZ, 0x1, R0 ;  /* 0x00000001ff007819 */ /* 0x000fe20000011600 */
[----:B------:R-:W-:Y:S01]  /*1250*/  USHF.R.S32.HI UR5, URZ, 0x1f, UR4 ;  /* 0x0000001f3f057899 */ /* 0x000fe20008011404 */
[----:B------:R-:W0:Y:S01]  /*1260*/  LDC.64 R90, c[0x0][0x5c8] ;  /* 0x00017200ff5a7b82 */ /* 0x000e220000000a00 */
[----:B------:R-:W-:Y:S01]  /*1270*/  IMAD.SHL.U32 R22, R6, 0x40, RZ ;  /* 0x0000004006167824 */ /* 0x000fe200078e00ff */
[----:B------:R-:W-:Y:S01]  /*1280*/  LOP3.LUT R3, R3, 0x7, RZ, 0xc0, !PT ;  /* 0x0000000703037812 */ /* 0x000fe200078ec0ff */
[----:B------:R-:W-:Y:S01]  /*1290*/  ULEA.HI UR5, UR5, UR4, URZ, 0x6 ;  /* 0x0000000405057291 */ /* 0x000fe2000f8f303f */
[----:B------:R-:W-:Y:S01]  /*12a0*/  LOP3.LUT R0, R0, 0x30, RZ, 0xc0, !PT ;  /* 0x0000003000007812 */ /* 0x000fe200078ec0ff */
[----:B------:R-:W-:Y:S01]  /*12b0*/  IMAD.MOV.U32 R7, RZ, RZ, 0x1 ;  /* 0x00000001ff077424 */ /* 0x000fe200078e00ff */
[--C-:B------:R-:W-:Y:S01]  /*12c0*/  LOP3.LUT R22, R22, 0x40, R3.reuse, 0xe2, !PT ;  /* 0x0000004016167812 */ /* 0x100fe200078ee203 */
[----:B------:R-:W-:Y:S01]  /*12d0*/  USHF.R.S32.HI UR43, URZ, 0x6, UR5 ;  /* 0x000000063f2b7899 */ /* 0x000fe20008011405 */
[----:B------:R-:W1:Y:S01]  /*12e0*/  LDC R96, c[0x0][0x600] ;  /* 0x00018000ff607b82 */ /* 0x000e620000000800 */
[----:B------:R-:W-:Y:S01]  /*12f0*/  IADD3 R3, RZ, -R0, -R3 ;  /* 0x80000000ff037210 */ /* 0x000fe20007ffe803 */
[----:B------:R-:W-:Y:S01]  /*1300*/  IMAD.U32 R4, RZ, RZ, UR6 ;  /* 0x00000006ff047e24 */ /* 0x000fe2000f8e00ff */
[C---:B------:R-:W-:Y:S01]  /*1310*/  LOP3.LUT R93, R94.reuse, 0x3, RZ, 0xc0, !PT ;  /* 0x000000035e5d7812 */ /* 0x040fe200078ec0ff */
[----:B------:R-:W-:Y:S01]  /*1320*/  UISETP.LT.AND UP0, UPT, UR43, 0x1, UPT ;  /* 0x000000012b00788c */ /* 0x000fe2000bf01270 */
[----:B------:R-:W-:Y:S01]  /*1330*/  LOP3.LUT R95, R94, 0x80, RZ, 0xc0, !PT ;  /* 0x000000805e5f7812 */ /* 0x000fe200078ec0ff */
[----:B------:R-:W-:Y:S01]  /*1340*/  IMAD R3, R6, -0x40, R3 ;  /* 0xffffffc006037824 */ /* 0x000fe200078e0203 */
[----:B------:R-:W-:Y:S01]  /*1350*/  ULDC UR4, c[0x0][0x284] ;  /* 0x0000a10000047ab9 */ /* 0x000fe20000000800 */
[----:B--2---:R-:W-:Y:S01]  /*1360*/  SHF.L.U32 R5, R5, R92, RZ ;  /* 0x0000005c05057219 */ /* 0x004fe200000006ff */
[----:B------:R-:W-:Y:S01]  /*1370*/  USEL UR44, UR43, 0x1, UP0 ;  /* 0x000000012b2c7887 */ /* 0x000fe20008000000 */
[----:B------:R-:W-:Y:S01]  /*1380*/  IMAD R93, R93, -0x2, R4 ;  /* 0xfffffffe5d5d7824 */ /* 0x000fe200078e0204 */
[----:B------:R-:W-:Y:S01]  /*1390*/  LOP3.LUT R22, R22, R0, RZ, 0xfc, !PT ;  /* 0x0000000016167212 */ /* 0x000fe200078efcff */
[----:B------:R-:W-:Y:S01]  /*13a0*/  IMAD.SHL.U32 R94, R94, 0x2, RZ ;  /* 0x000000025e5e7824 */ /* 0x000fe200078e00ff */
[----:B------:R-:W-:Y:S01]  /*13b0*/  SHF.L.U32 R92, R7, R92, RZ ;  /* 0x0000005c075c7219 */ /* 0x000fe200000006ff */
[----:B------:R-:W-:Y:S01]  /*13c0*/  VIADD R98, R3, UR4 ;  /* 0x0000000403627c36 */ /* 0x000fe20008000000 */
[----:B------:R-:W-:Y:S01]  /*13d0*/  LOP3.LUT R103, R18, 0x1, RZ, 0xfc, !PT ;  /* 0x0000000112677812 */ /* 0x000fe200078efcff */
[----:B------:R-:W-:Y:S01]  /*13e0*/  IMAD.MOV.U32 R23, RZ, RZ, RZ ;  /* 0x000000ffff177224 */ /* 0x000fe200078e00ff */
[C---:B0-----:R-:W-:Y:S01]  /*13f0*/  SHF.L.U64.HI R91, R90.reuse, 0x3, R91 ;  /* 0x000000035a5b7819 */ /* 0x041fe2000001025b */
[----:B------:R-:W-:Y:S01]  /*1400*/  IMAD.SHL.U32 R90, R90, 0x8, RZ ;  /* 0x000000085a5a7824 */ /* 0x000fe200078e00ff */
[----:B------:R-:W-:Y:S01]  /*1410*/  SHF.R.U32.HI R95, RZ, 0x7, R95 ;  /* 0x00000007ff5f7819 */ /* 0x000fe2000001165f */
[----:B------:R-:W-:Y:S01]  /*1420*/  UIADD3 UR44, UR43, -UR44, URZ ;  /* 0x8000002c2b2c7290 */ /* 0x000fe2000fffe03f */
[----:B------:R-:W-:Y:S01]  /*1430*/  LOP3.LUT R97, RZ, R5, RZ, 0x33, !PT ;  /* 0x00000005ff617212 */ /* 0x000fe200078e33ff */
[----:B------:R-:W-:Y:S01]  /*1440*/  UMOV UR40, URZ ;  /* 0x0000003f00287c82 */ /* 0x000fe20008000000 */
[----:B------:R-:W-:Y:S01]  /*1450*/  UMOV UR41, URZ ;  /* 0x0000003f00297c82 */ /* 0x000fe20008000000 */
[----:B-1----:R-:W-:-:S08]  /*1460*/  VIADD R96, R96, 0xffffffff ;  /* 0xffffffff60607836 */ /* 0x002fd00000000000 */
.L_x_164:
[----:B0-----:R-:W0:Y:S01]  /*1470*/  SHFL.IDX PT, R0, R95, RZ, 0x1f ;  /* 0x00001fff5f007589 */ /* 0x001e2200000e0000 */
[----:B-1----:R-:W1:Y:S01]  /*1480*/  S2UR UR7, SR_CgaCtaId ;  /* 0x00000000000779c3 */ /* 0x002e620000008800 */
[----:B------:R-:W-:Y:S01]  /*1490*/  UMOV UR6, 0x400 ;  /* 0x0000040000067882 */ /* 0x000fe20000000000 */
[----:B0-----:R-:W-:Y:S01]  /*14a0*/  R2UR UR4, R0 ;  /* 0x00000000000472ca */ /* 0x001fe200000e0000 */
[----:B-1----:R-:W-:-:S12]  /*14b0*/  ULEA UR6, UR7, UR6, 0x18 ;  /* 0x0000000607067291 */ /* 0x002fd8000f8ec03f */
[----:B------:R-:W-:-:S04]  /*14c0*/  ULEA.HI UR5, UR4, UR4, URZ, 0x1 ;  /* 0x0000000404057291 */ /* 0x000fc8000f8f083f */
[----:B------:R-:W-:-:S04]  /*14d0*/  ULOP3.LUT UR5, UR5, 0x7fffe, URZ, 0xc0, !UPT ;  /* 0x0007fffe05057892 */ /* 0x000fc8000f8ec03f */
[----:B------:R-:W-:-:S03]  /*14e0*/  UIADD3 UR5, UR4, -UR5, URZ ;  /* 0x8000000504057290 */ /* 0x000fc6000fffe03f */
[----:B------:R-:W-:Y:S01]  /*14f0*/  ULDC UR4, c[0x0][0x28c] ;  /* 0x0000a30000047ab9 */ /* 0x000fe20000000800 */
[----:B------:R-:W-:Y:S01]  /*1500*/  ULEA UR5, UR5, UR6, 0xd ;  /* 0x0000000605057291 */ /* 0x000fe2000f8e683f */
[----:B------:R-:W-:-:S03]  /*1510*/  ISETP.LT.AND P0, PT, RZ, UR4, PT ;  /* 0x00000004ff007c0c */ /* 0x000fc6000bf01270 */
[----:B------:R-:W-:-:S04]  /*1520*/  UIADD3 UR5, UR5, 0x180, URZ ;  /* 0x0000018005057890 */ /* 0x000fc8000fffe03f */
[----:B------:R-:W-:-:S04]  /*1530*/  USHF.R.U32.HI UR5, URZ, 0x4, UR5 ;  /* 0x000000043f057899 */ /* 0x000fc80008011605 */
[----:B------:R-:W-:-:S04]  /*1540*/  ULOP3.LUT UR5, UR5, 0x3fff, URZ, 0xc0, !UPT ;  /* 0x00003fff05057892 */ /* 0x000fc8000f8ec03f */
[----:B------:R-:W-:Y:S01]  /*1550*/  ULOP3.LUT UR45, UR5, 0x10000, URZ, 0xfc, !UPT ;  /* 0x00010000052d7892 */ /* 0x000fe2000f8efc3f */
[----:B--2345:R-:W-:Y:S11]  /*1560*/  @P0 BRA `(.L_x_17) ;  /* 0x0000000000400947 */ /* 0x03cff60003800000 */
[----:B------:R-:W-:Y:S01]  /*1570*/  MOV R0, 0x0 ;  /* 0x0000000000007802 */ /* 0x000fe20000000f00 */
[----:B------:R-:W-:Y:S01]  /*1580*/  ULDC.64 UR4, c[0x4][0x68] ;  /* 0x01001a0000047ab9 */ /* 0x000fe20000000a00 */
[----:B------:R-:W-:Y:S01]  /*1590*/  ULDC.64 UR6, c[0x4][0x8] ;  /* 0x0100020000067ab9 */ /* 0x000fe20000000a00 */
[----:B------:R-:W-:Y:S01]  /*15a0*/  IMAD.U32 R4, RZ, RZ, UR4 ;  /* 0x00000004ff047e24 */ /* 0x000fe2000f8e00ff */
[----:B------:R0:W1:Y:S01]  /*15b0*/  LDC.64 R14, c[0x4][R0] ;  /* 0x01000000000e7b82 */ /* 0x0000620000000a00 */
[----:B------:R-:W-:Y:S01]  /*15c0*/  IMAD.U32 R5, RZ, RZ, UR5 ;  /* 0x00000005ff057e24 */ /* 0x000fe2000f8e00ff */
[----:B------:R-:W-:Y:S01]  /*15d0*/  ULDC.64 UR4, c[0x4][0x70] ;  /* 0x01001c0000047ab9 */ /* 0x000fe20000000a00 */
[----:B------:R-:W-:Y:S02]  /*15e0*/  IMAD.U32 R10, RZ, RZ, UR6 ;  /* 0x00000006ff0a7e24 */ /* 0x000fe4000f8e00ff */
[----:B------:R-:W-:Y:S02]  /*15f0*/  IMAD.U32 R6, RZ, RZ, UR4 ;  /* 0x00000004ff067e24 */ /* 0x000fe4000f8e00ff */
[----:B------:R-:W-:-:S02]  /*1600*/  IMAD.U32 R7, RZ, RZ, UR5 ;  /* 0x00000005ff077e24 */ /* 0x000fc4000f8e00ff */
[----:B------:R-:W-:Y:S02]  /*1610*/  IMAD.U32 R11, RZ, RZ, UR7 ;  /* 0x00000007ff0b7e24 */ /* 0x000fe4000f8e00ff */
[----:B------:R-:W-:Y:S02]  /*1620*/  IMAD.MOV.U32 R8, RZ, RZ, 0x1e1 ;  /* 0x000001e1ff087424 */ /* 0x000fe400078e00ff */
[----:B------:R-:W-:Y:S02]  /*1630*/  IMAD.MOV.U32 R12, RZ, RZ, 0x1 ;  /* 0x00000001ff0c7424 */ /* 0x000fe400078e00ff */
[----:B0-----:R-:W-:-:S07]  /*1640*/  IMAD.MOV.U32 R13, RZ, RZ, RZ ;  /* 0x000000ffff0d7224 */ /* 0x001fce00078e00ff */
[----:B------:R-:W-:-:S07]  /*1650*/  LEPC R20, `(.L_x_17) ;  /* 0x000000001014794e */ /* 0x000fce0000000000 */
[----:B-1---5:R-:W-:Y:S05]  /*1660*/  CALL.ABS.NOINC R14 ;  /* 0x000000000e007343 */ /* 0x022fea0003c00000 */
.L_x_17:
[----:B------:R-:W-:-:S13]  /*1670*/  ISETP.NE.AND P0, PT, R103, 0x3, PT ;  /* 0x000000036700780c */ /* 0x000fda0003f05270 */
[----:B------:R-:W-:Y:S05]  /*1680*/  @!P0 BRA `(.L_x_18) ;  /* 0x0000000000048947 */ /* 0x000fea0003800000 */
[----:B------:R-:W-:Y:S01]  /*1690*/  BPT.TRAP 0x1 ;  /* 0x000000040000795c */ /* 0x000fe20000300000 */
.L_x_18:
[----:B------:R-:W0:Y:S01]  /*16a0*/  S2UR UR5, SR_CgaCtaId ;  /* 0x00000000000579c3 */ /* 0x000e220000008800 */
[----:B------:R-:W-:Y:S01]  /*16b0*/  UMOV UR4, 0x400 ;  /* 0x0000040000047882 */ /* 0x000fe20000000000 */
[----:B------:R-:W-:Y:S02]  /*16c0*/  IMAD.U32 R0, RZ, RZ, UR40 ;  /* 0x00000028ff007e24 */ /* 0x000fe4000f8e00ff */
[----:B------:R-:W-:-:S03]  /*16d0*/  IMAD.U32 R3, RZ, RZ, UR41 ;  /* 0x00000029ff037e24 */ /* 0x000fc6000f8e00ff */
[----:B------:R-:W-:Y:S01]  /*16e0*/  SHF.L.U32 R0, R0, 0x1f, RZ ;  /* 0x0000001f00007819 */ /* 0x000fe200000006ff */
[----:B0-----:R-:W-:-:S06]  /*16f0*/  ULEA UR4, UR5, UR4, 0x18 ;  /* 0x0000000405047291 */ /* 0x001fcc000f8ec03f */
[----:B------:R-:W-:-:S04]  /*1700*/  IMAD.U32 R6, RZ, RZ, UR4 ;  /* 0x00000004ff067e24 */ /* 0x000fc8000f8e00ff */
[----:B------:R-:W-:-:S04]  /*1710*/  IMAD R3, R3, 0x8, R6 ;  /* 0x0000000803037824 */ /* 0x000fc800078e0206 */
[----:B------:R0:W1:Y:S01]  /*1720*/  SYNCS.PHASECHK.TRANS64.TRYWAIT P1, [R3+URZ], R0 ;  /* 0x00000000030075a7 */ /* 0x000062000802017f */
[----:B------:R-:W-:Y:S05]  /*1730*/  @!P0 BRA `(.L_x_19) ;  /* 0x0000000000048947 */ /* 0x000fea0003800000 */
[----:B------:R-:W-:Y:S01]  /*1740*/  BPT.TRAP 0x1 ;  /* 0x000000040000795c */ /* 0x000fe20000300000 */
.L_x_19:
[----:B------:R-:W-:-:S05]  /*1750*/  IMAD.U32 R4, RZ, RZ, UR44 ;  /* 0x0000002cff047e24 */ /* 0x000fca000f8e00ff */
[----:B------:R-:W-:Y:S01]  /*1760*/  ISETP.GE.AND P2, PT, R4, 0x1, PT ;  /* 0x000000010400780c */ /* 0x000fe20003f46270 */
[----:B-1----:R-:W-:-:S12]  /*1770*/  @P1 BRA `(.L_x_20) ;  /* 0x0000000000081947 */ /* 0x002fd80003800000 */
[----:B------:R-:W1:Y:S02]  /*1780*/  SYNCS.PHASECHK.TRANS64.TRYWAIT P1, [R3+URZ], R0 ;  /* 0x00000000030075a7 */ /* 0x000e64000802017f */
[----:B-1----:R-:W-:Y:S05]  /*1790*/  @!P1 BRA `(.L_x_21) ;  /* 0x0000006400f09947 */ /* 0x002fea0003800000 */
.L_x_20:
[----:B------:R-:W-:Y:S05]  /*17a0*/  WARPSYNC.ALL ;  /* 0x0000000000007948 */ /* 0x000fea0003800000 */
[----:B------:R-:W-:Y:S01]  /*17b0*/  R2UR UR4, R6 ;  /* 0x00000000060472ca */ /* 0x000fe200000e0000 */
[----:B------:R-:W-:Y:S01]  /*17c0*/  ULEA UR5, UR41, UR45, 0xa ;  /* 0x0000002d29057291 */ /* 0x000fe2000f8e503f */
[----:B------:R-:W-:Y:S01]  /*17d0*/  WARPGROUP.ARRIVE ;  /* 0x00000000000079c5 */ /* 0x000fe20000000000 */
[----:B------:R-:W-:Y:S01]  /*17e0*/  UMOV UR9, 0x40000040 ;  /* 0x4000004000097882 */ /* 0x000fe20000000000 */
[----:B------:R-:W-:-:S04]  /*17f0*/  UMOV UR11, 0x40000040 ;  /* 0x40000040000b7882 */ /* 0x000fc80000000000 */
[----:B------:R-:W-:-:S05]  /*1800*/  UMOV UR8, UR5 ;  /* 0x0000000500087c82 */ /* 0x000fca0008000000 */
[----:B------:R-:W-:-:S04]  /*1810*/  UIADD3 UR4, UR4, 0x1c180, URZ ;  /* 0x0001c18004047890 */ /* 0x000fc8000fffe03f */
[----:B------:R-:W-:-:S04]  /*1820*/  USHF.R.U32.HI UR4, URZ, 0x4, UR4 ;  /* 0x000000043f047899 */ /* 0x000fc80008011604 */
[----:B------:R-:W-:-:S04]  /*1830*/  ULOP3.LUT UR4, UR4, 0x3fff, URZ, 0xc0, !UPT ;  /* 0x00003fff04047892 */ /* 0x000fc8000f8ec03f */
[----:B------:R-:W-:-:S04]  /*1840*/  ULOP3.LUT UR4, UR4, 0x10000, URZ, 0xfc, !UPT ;  /* 0x0001000004047892 */ /* 0x000fc8000f8efc3f */
[----:B------:R-:W-:-:S07]  /*1850*/  ULEA UR6, UR41, UR4, 0xa ;  /* 0x0000000429067291 */ /* 0x000fce000f8e503f */
[----:B------:R-:W-:Y:S02]  /*1860*/  UMOV UR10, UR6 ;  /* 0x00000006000a7c82 */ /* 0x000fe40008000000 */
[----:B------:R-:W-:Y:S01]  /*1870*/  HGMMA.64x128x16.F32 R24, gdesc[UR8], RZ, !UPT, gsb0 ;  /* 0x01e00000081879f0 */ /* 0x000fe2000c0008ff */
[----:B------:R-:W-:Y:S02]  /*1880*/  UIADD3 UR8, UR5, 0x2, URZ ;  /* 0x0000000205087890 */ /* 0x000fe4000fffe03f */
[----:B------:R-:W-:Y:S01]  /*1890*/  UIADD3 UR10, UR6, 0x2, URZ ;  /* 0x00000002060a7890 */ /* 0x000fe2000fffe03f */
[----:B------:R-:W-:Y:S01]  /*18a0*/  UMOV UR9, 0x40000040 ;  /* 0x4000004000097882 */ /* 0x000fe20000000000 */
[----:B------:R-:W-:Y:S01]  /*18b0*/  UMOV UR11, 0x40000040 ;  /* 0x40000040000b7882 */ /* 0x000fe20000000000 */
[----:B------:R-:W-:Y:S02]  /*18c0*/  WARPGROUP.DEPBAR.LE gsb0, 0x0 ;  /* 0x00008000000079c5 */ /* 0x000fe40000010000 */
[----:B------:R-:W-:-:S06]  /*18d0*/  WARPGROUP.ARRIVE ;  /* 0x00000000000079c5 */ /* 0x000fcc0000000000 */
[----:B------:R-:W-:Y:S01]  /*18e0*/  HGMMA.64x128x16.F32 R24, gdesc[UR8], R24, gsb0 ;  /* 0x01e00000081879f0 */ /* 0x000fe20008000818 */
        /* <DEDUP_REMOVED lines=13> */
[----:B------:R-:W-:Y:S03]  /*19c0*/  HGMMA.64x128x16.F32 R24, gdesc[UR8], R24, gsb0 ;  /* 0x01e00000081879f0 */ /* 0x000fe60008000818 */
[----:B------:R-:W-:Y:S02]  /*19d0*/  WARPGROUP.DEPBAR.LE gsb0, 0x0 ;  /* 0x00008000000079c5 */ /* 0x000fe40000010000 */
[----:B------:R-:W-:Y:S05]  /*19e0*/  @!P2 BRA `(.L_x_22) ;  /* 0x000000040028a947 */ /* 0x000fea0003800000 */
[----:B------:R-:W-:Y:S01]  /*19f0*/  UIADD3 UR5, UR41, 0x1, URZ ;  /* 0x0000000129057890 */ /* 0x000fe2000fffe03f */
[----:B01----:R-:W-:Y:S02]  /*1a00*/  IMAD.U32 R0, RZ, RZ, UR44 ;  /* 0x0000002cff007e24 */ /* 0x003fe4000f8e00ff */
[----:B------:R-:W-:Y:S01]  /*1a10*/  IMAD.U32 R3, RZ, RZ, UR41 ;  /* 0x00000029ff037e24 */ /* 0x000fe2000f8e00ff */
[----:B------:R-:W-:-:S04]  /*1a20*/  UISETP.NE.AND UP0, UPT, UR5, 0x7, UPT ;  /* 0x000000070500788c */ /* 0x000fc8000bf05270 */
[----:B------:R-:W-:Y:S02]  /*1a30*/  USEL UR6, URZ, 0x1, UP0 ;  /* 0x000000013f067887 */ /* 0x000fe40008000000 */
[----:B------:R-:W-:Y:S02]  /*1a40*/  USEL UR5, UR5, URZ, UP0 ;  /* 0x0000003f05057287 */ /* 0x000fe40008000000 */
[----:B------:R-:W-:-:S06]  /*1a50*/  ULOP3.LUT UR6, UR40, UR6, URZ, 0x3c, !UPT ;  /* 0x0000000628067292 */ /* 0x000fcc000f8e3c3f */
[----:B------:R-:W-:-:S07]  /*1a60*/  IMAD.U32 R7, RZ, RZ, UR6 ;  /* 0x00000006ff077e24 */ /* 0x000fce000f8e00ff */
.L_x_29:
[----:B------:R-:W-:Y:S05]  /*1a70*/  @!P0 BRA `(.L_x_23) ;  /* 0x0000000000048947 */ /* 0x000fea0003800000 */
[----:B------:R-:W-:Y:S01]  /*1a80*/  BPT.TRAP 0x1 ;  /* 0x000000040000795c */ /* 0x000fe20000300000 */
.L_x_23:
[----:B------:R-:W0:Y:S01]  /*1a90*/  S2UR UR7, SR_CgaCtaId ;  /* 0x00000000000779c3 */ /* 0x000e220000008800 */
[----:B------:R-:W-:Y:S01]  /*1aa0*/  UMOV UR6, 0x400 ;  /* 0x0000040000067882 */ /* 0x000fe20000000000 */
[----:B------:R-:W-:Y:S01]  /*1ab0*/  IMAD.U32 R5, RZ, RZ, UR5 ;  /* 0x00000005ff057e24 */ /* 0x000fe2000f8e00ff */
[----:B------:R-:W-:Y:S01]  /*1ac0*/  SHF.L.U32 R4, R7, 0x1f, RZ ;  /* 0x0000001f07047819 */ /* 0x000fe200000006ff */
[----:B0-----:R-:W-:-:S06]  /*1ad0*/  ULEA UR6, UR7, UR6, 0x18 ;  /* 0x0000000607067291 */ /* 0x001fcc000f8ec03f */
[----:B------:R-:W-:-:S04]  /*1ae0*/  IMAD.U32 R6, RZ, RZ, UR6 ;  /* 0x00000006ff067e24 */ /* 0x000fc8000f8e00ff */
[----:B------:R-:W-:-:S04]  /*1af0*/  IMAD R5, R5, 0x8, R6 ;  /* 0x0000000805057824 */ /* 0x000fc800078e0206 */
[----:B------:R0:W1:Y:S01]  /*1b00*/  SYNCS.PHASECHK.TRANS64.TRYWAIT P1, [R5+URZ], R4 ;  /* 0x00000004050075a7 */ /* 0x000062000802017f */
[----:B------:R-:W-:Y:S05]  /*1b10*/  @!P0 BRA `(.L_x_24) ;  /* 0x0000000000048947 */ /* 0x000fea0003800000 */
[----:B------:R-:W-:Y:S01]  /*1b20*/  BPT.TRAP 0x1 ;  /* 0x000000040000795c */ /* 0x000fe20000300000 */
.L_x_24:
[----:B-1----:R-:W-:Y:S05]  /*1b30*/  @P1 BRA `(.L_x_25) ;  /* 0x0000000000081947 */ /* 0x002fea0003800000 */
[----:B------:R-:W1:Y:S02]  /*1b40*/  SYNCS.PHASECHK.TRANS64.TRYWAIT P1, [R5+URZ], R4 ;  /* 0x00000004050075a7 */ /* 0x000e64000802017f */
[----:B-1----:R-:W-:Y:S05]  /*1b50*/  @!P1 BRA `(.L_x_26) ;  /* 0x0000006400149947 */ /* 0x002fea0003800000 */
.L_x_25:
[----:B------:R-:W-:Y:S01]  /*1b60*/  ULEA UR6, UR5, UR45, 0xa ;  /* 0x0000002d05067291 */ /* 0x000fe2000f8e503f */
[----:B------:R-:W-:Y:S01]  /*1b70*/  WARPGROUP.ARRIVE ;  /* 0x00000000000079c5 */ /* 0x000fe20000000000 */
[----:B------:R-:W-:Y:S01]  /*1b80*/  ULEA UR7, UR5, UR4, 0xa ;  /* 0x0000000405077291 */ /* 0x000fe2000f8e503f */
[----:B------:R-:W-:Y:S01]  /*1b90*/  UMOV UR9, 0x40000040 ;  /* 0x4000004000097882 */ /* 0x000fe20000000000 */
[----:B------:R-:W-:-:S03]  /*1ba0*/  UMOV UR11, 0x40000040 ;  /* 0x40000040000b7882 */ /* 0x000fc60000000000 */
[----:B------:R-:W-:Y:S02]  /*1bb0*/  UMOV UR8, UR6 ;  /* 0x0000000600087c82 */ /* 0x000fe40008000000 */
[----:B------:R-:W-:Y:S02]  /*1bc0*/  UMOV UR10, UR7 ;  /* 0x00000007000a7c82 */ /* 0x000fe40008000000 */
[----:B------:R-:W-:Y:S01]  /*1bd0*/  HGMMA.64x128x16.F32 R24, gdesc[UR8], R24, gsb0 ;  /* 0x01e00000081879f0 */ /* 0x000fe20008000818 */
[----:B------:R-:W-:Y:S02]  /*1be0*/  UIADD3 UR8, UR6, 0x2, URZ ;  /* 0x0000000206087890 */ /* 0x000fe4000fffe03f */
[----:B------:R-:W-:Y:S01]  /*1bf0*/  UIADD3 UR10, UR7, 0x2, URZ ;  /* 0x00000002070a7890 */ /* 0x000fe2000fffe03f */
[----:B------:R-:W-:Y:S01]  /*1c00*/  UMOV UR9, 0x40000040 ;  /* 0x4000004000097882 */ /* 0x000fe20000000000 */
[----:B------:R-:W-:Y:S01]  /*1c10*/  UMOV UR11, 0x40000040 ;  /* 0x40000040000b7882 */ /* 0x000fe20000000000 */
[----:B------:R-:W-:-:S02]  /*1c20*/  WARPGROUP.DEPBAR.LE gsb0, 0x0 ;  /* 0x00008000000079c5 */ /* 0x000fc40000010000 */
        /* <DEDUP_REMOVED lines=18> */
[----:B------:R-:W-:Y:S01]  /*1d50*/  BPT.TRAP 0x1 ;  /* 0x000000040000795c */ /* 0x000fe20000300000 */
.L_x_27:
[----:B------:R-:W-:-:S13]  /*1d60*/  ISETP.NE.AND P1, PT, R102, RZ, PT ;  /* 0x000000ff6600720c */ /* 0x000fda0003f25270 */
[----:B01----:R-:W-:-:S04]  /*1d70*/  @P1 IMAD R4, R3, 0x8, R6 ;  /* 0x0000000803041824 */ /* 0x003fc800078e0206 */
[----:B------:R-:W-:-:S05]  /*1d80*/  @P1 VIADD R4, R4, 0x38 ;  /* 0x0000003804041836 */ /* 0x000fca0000000000 */
[----:B------:R-:W-:-:S04]  /*1d90*/  @P1 PRMT R4, R19, 0x654, R4 ;  /* 0x0000065413041816 */ /* 0x000fc80000000004 */
[----:B------:R0:W-:Y:S01]  /*1da0*/  @P1 SYNCS.ARRIVE.TRANS64.RED.A1T0 RZ, [R4+URZ], RZ ;  /* 0x000000ff04ff19a7 */ /* 0x0001e2000810043f */
[----:B------:R-:W-:-:S13]  /*1db0*/  ISETP.GT.U32.AND P1, PT, R18, 0x1, PT ;  /* 0x000000011200780c */ /* 0x000fda0003f24070 */
[----:B0-----:R-:W-:Y:S05]  /*1dc0*/  @P1 BRA `(.L_x_28) ;  /* 0x0000000000041947 */ /* 0x001fea0003800000 */
[----:B------:R-:W-:Y:S01]  /*1dd0*/  BPT.TRAP 0x1 ;  /* 0x000000040000795c */ /* 0x000fe20000300000 */
.L_x_28:
[----:B------:R-:W-:Y:S01]  /*1de0*/  UIADD3 UR5, UR5, 0x1, URZ ;  /* 0x0000000105057890 */ /* 0x000fe2000fffe03f */
[C---:B------:R-:W-:Y:S01]  /*1df0*/  ISETP.GT.AND P2, PT, R0.reuse, 0x1, PT ;  /* 0x000000010000780c */ /* 0x040fe20003f44270 */
[----:B------:R-:W-:Y:S02]  /*1e00*/  VIADD R3, R3, 0x1 ;  /* 0x0000000103037836 */ /* 0x000fe40000000000 */
[----:B------:R-:W-:Y:S01]  /*1e10*/  UISETP.NE.AND UP0, UPT, UR5, 0x7, UPT ;  /* 0x000000070500788c */ /* 0x000fe2000bf05270 */
[----:B------:R-:W-:Y:S02]  /*1e20*/  VIADD R0, R0, 0xffffffff ;  /* 0xffffffff00007836 */ /* 0x000fe40000000000 */
[C---:B------:R-:W-:Y:S01]  /*1e30*/  ISETP.NE.AND P1, PT, R3.reuse, 0x7, PT ;  /* 0x000000070300780c */ /* 0x040fe20003f25270 */
[----:B------:R-:W-:Y:S02]  /*1e40*/  USEL UR6, URZ, 0x1, UP0 ;  /* 0x000000013f067887 */ /* 0x000fe40008000000 */
[----:B------:R-:W-:Y:S01]  /*1e50*/  USEL UR5, UR5, URZ, UP0 ;  /* 0x0000003f05057287 */ /* 0x000fe20008000000 */
[----:B------:R-:W-:-:S03]  /*1e60*/  SEL R3, R3, RZ, P1 ;  /* 0x000000ff03037207 */ /* 0x000fc60000800000 */
[----:B------:R-:W-:Y:S01]  /*1e70*/  LOP3.LUT R7, R7, UR6, RZ, 0x3c, !PT ;  /* 0x0000000607077c12 */ /* 0x000fe2000f8e3cff */
[----:B------:R-:W-:Y:S07]  /*1e80*/  @P2 BRA `(.L_x_29) ;  /* 0xfffffff800f82947 */ /* 0x000fee000383ffff */
.L_x_22:
[----:B01----:R-:W0:Y:S02]  /*1e90*/  LDC R0, c[0x0][0x28c] ;  /* 0x0000a300ff007b82 */ /* 0x003e240000000800 */
[----:B0-----:R-:W-:-:S13]  /*1ea0*/  ISETP.GE.AND P1, PT, R0, 0x1, PT ;  /* 0x000000010000780c */ /* 0x001fda0003f26270 */
[----:B------:R-:W-:Y:S05]  /*1eb0*/  @!P1 BRA `(.L_x_30) ;  /* 0x0000000000509947 */ /* 0x000fea0003800000 */
[----:B------:R-:W-:Y:S05]  /*1ec0*/  @!P0 BRA `(.L_x_31) ;  /* 0x0000000000048947 */ /* 0x000fea0003800000 */
[----:B------:R-:W-:Y:S01]  /*1ed0*/  BPT.TRAP 0x1 ;  /* 0x000000040000795c */ /* 0x000fe20000300000 */
.L_x_31:
[----:B------:R-:W-:Y:S01]  /*1ee0*/  ISETP.NE.AND P1, PT, R102, RZ, PT ;  /* 0x000000ff6600720c */ /* 0x000fe20003f25270 */
[----:B------:R-:W-:Y:S01]  /*1ef0*/  BSSY B0, `(.L_x_32) ;  /* 0x000000e000007945 */ /* 0x000fe20003800000 */
[----:B------:R-:W-:-:S11]  /*1f00*/  ISETP.GT.U32.AND P0, PT, R18, 0x1, PT ;  /* 0x000000011200780c */ /* 0x000fd60003f04070 */
[----:B------:R-:W-:Y:S05]  /*1f10*/  @!P1 BRA `(.L_x_33) ;  /* 0x00000000002c9947 */ /* 0x000fea0003800000 */
[----:B------:R-:W-:-:S04]  /*1f20*/  UIADD3 UR6, UR44, UR41, URZ ;  /* 0x000000292c067290 */ /* 0x000fc8000fffe03f */
[----:B------:R-:W-:-:S04]  /*1f30*/  UIMAD.WIDE.U32 UR4, UR6, 0x24924925, URZ ;  /* 0x24924925060478a5 */ /* 0x000fc8000f8e003f */
[----:B------:R-:W-:-:S04]  /*1f40*/  UIADD3 UR4, UR6, -UR5, URZ ;  /* 0x8000000506047290 */ /* 0x000fc8000fffe03f */
[----:B------:R-:W-:-:S04]  /*1f50*/  ULEA.HI UR4, UR4, UR5, URZ, 0x1f ;  /* 0x0000000504047291 */ /* 0x000fc8000f8ff83f */
[----:B------:R-:W-:-:S04]  /*1f60*/  USHF.R.U32.HI UR4, URZ, 0x2, UR4 ;  /* 0x000000023f047899 */ /* 0x000fc80008011604 */
[----:B------:R-:W-:-:S06]  /*1f70*/  UIMAD UR4, UR4, -0x7, UR6 ;  /* 0xfffffff9040478a4 */ /* 0x000fcc000f8e0206 */
[----:B------:R-:W-:-:S04]  /*1f80*/  IMAD.U32 R3, RZ, RZ, UR4 ;  /* 0x00000004ff037e24 */ /* 0x000fc8000f8e00ff */
[----:B------:R-:W-:-:S04]  /*1f90*/  IMAD R0, R3, 0x8, R6 ;  /* 0x0000000803007824 */ /* 0x000fc800078e0206 */
[----:B------:R-:W-:-:S05]  /*1fa0*/  VIADD R0, R0, 0x38 ;  /* 0x0000003800007836 */ /* 0x000fca0000000000 */
[----:B------:R-:W-:-:S04]  /*1fb0*/  PRMT R0, R19, 0x654, R0 ;  /* 0x0000065413007816 */ /* 0x000fc80000000000 */
[----:B------:R0:W-:Y:S03]  /*1fc0*/  SYNCS.ARRIVE.TRANS64.RED.A1T0 RZ, [R0+URZ], RZ ;  /* 0x000000ff00ff79a7 */ /* 0x0001e6000810043f */
.L_x_33:
[----:B------:R-:W-:Y:S05]  /*1fd0*/  BSYNC B0 ;  /* 0x0000000000007941 */ /* 0x000fea0003800000 */
.L_x_32:
[----:B------:R-:W-:Y:S05]  /*1fe0*/  @P0 BRA `(.L_x_30) ;  /* 0x0000000000040947 */ /* 0x000fea0003800000 */
[----:B------:R-:W-:Y:S01]  /*1ff0*/  BPT.TRAP 0x1 ;  /* 0x000000040000795c */ /* 0x000fe20000300000 */
.L_x_30:
[----:B------:R-:W-:Y:S01]  /*2000*/  UISETP.GE.U32.AND UP1, UPT, UR43, 0x7, UPT ;  /* 0x000000072b00788c */ /* 0x000fe2000bf26070 */
[----:B------:R-:W-:Y:S01]  /*2010*/  IMAD.SHL.U32 R3, R100, 0x80, RZ ;  /* 0x0000008064037824 */ /* 0x000fe200078e00ff */
[----:B------:R-:W-:Y:S01]  /*2020*/  UIADD3 UR41, UR43, UR41, URZ ;  /* 0x000000292b297290 */ /* 0x000fe2000fffe03f */
[----:B------:R-:W-:Y:S01]  /*2030*/  SHF.R.S32.HI R13, RZ, 0x1f, R99 ;  /* 0x0000001fff0d7819 */ /* 0x000fe20000011463 */
[----:B------:R-:W-:Y:S01]  /*2040*/  ULDC UR10, c[0x0][0x288] ;  /* 0x0000a200000a7ab9 */ /* 0x000fe20000000800 */
[----:B------:R-:W-:Y:S01]  /*2050*/  IMAD.SHL.U32 R7, R101, 0x80, RZ ;  /* 0x0000008065077824 */ /* 0x000fe200078e00ff */
[C---:B------:R-:W-:Y:S01]  /*2060*/  LOP3.LUT R8, R3.reuse, 0x6, R94, 0xf8, !PT ;  /* 0x0000000603087812 */ /* 0x040fe200078ef85e */
[----:B------:R-:W-:Y:S01]  /*2070*/  UISETP.GT.U32.AND UP0, UPT, UR41, 0x6, UPT ;  /* 0x000000062900788c */ /* 0x000fe2000bf04070 */
[----:B------:R-:W-:Y:S01]  /*2080*/  ISETP.GE.AND P0, PT, R3, UR10, PT ;  /* 0x0000000a03007c0c */ /* 0x000fe2000bf06270 */
[----:B------:R-:W-:Y:S01]  /*2090*/  ULDC.64 UR6, c[0x0][0x5d0] ;  /* 0x0001740000067ab9 */ /* 0x000fe20000000a00 */
[----:B------:R-:W-:Y:S01]  /*20a0*/  ULDC UR11, c[0x0][0x284] ;  /* 0x0000a100000b7ab9 */ /* 0x000fe20000000800 */
[----:B------:R-:W-:Y:S01]  /*20b0*/  @UP1 UIMAD.WIDE.U32 UR4, UR41, 0x24924925, URZ ;  /* 0x24924925290418a5 */ /* 0x000fe2000f8e003f */
[----:B------:R-:W-:Y:S01]  /*20c0*/  SHF.R.S32.HI R9, RZ, 0x1f, R8 ;  /* 0x0000001fff097819 */ /* 0x000fe20000011408 */
[----:B0-----:R-:W-:Y:S01]  /*20d0*/  IMAD R0, R13, UR6, RZ ;  /* 0x000000060d007c24 */ /* 0x001fe2000f8e02ff */
[----:B------:R-:W-:Y:S01]  /*20e0*/  UISETP.LT.U32.AND UP0, UPT, UR43, 0x7, UP0 ;  /* 0x000000072b00788c */ /* 0x000fe20008701070 */
[----:B------:R-:W-:Y:S01]  /*20f0*/  ISETP.GE.OR P0, PT, R7, UR11, P0 ;  /* 0x0000000b07007c0c */ /* 0x000fe20008706670 */
[----:B------:R-:W-:Y:S01]  /*2100*/  @UP1 UIADD3 UR4, UR41, -UR5, URZ ;  /* 0x8000000529041290 */ /* 0x000fe2000fffe03f */
[C---:B------:R-:W-:Y:S01]  /*2110*/  IMAD R11, R99.reuse, UR7, R0 ;  /* 0x00000007630b7c24 */ /* 0x040fe2000f8e0200 */
[----:B------:R-:W-:Y:S01]  /*2120*/  ULDC.64 UR8, c[0x0][0x5c8] ;  /* 0x0001720000087ab9 */ /* 0x000fe20000000a00 */
[----:B------:R-:W-:Y:S01]  /*2130*/  IMAD.WIDE.U32 R4, R99, UR6, R8 ;  /* 0x0000000663047c25 */ /* 0x000fe2000f8e0008 */
[----:B------:R-:W-:-:S02]  /*2140*/  USEL UR6, URZ, 0x1, !UP0 ;  /* 0x000000013f067887 */ /* 0x000fc4000c000000 */
[----:B------:R-:W-:Y:S01]  /*2150*/  @UP1 ULEA.HI UR4, UR4, UR5, URZ, 0x1f ;  /* 0x0000000504041291 */ /* 0x000fe2000f8ff83f */
[----:B------:R-:W-:Y:S01]  /*2160*/  IMAD.WIDE R100, R101, 0x80, R22 ;  /* 0x0000008065647825 */ /* 0x000fe200078e0216 */
[----:B------:R-:W-:Y:S02]  /*2170*/  ULOP3.LUT UR40, UR40, UR6, URZ, 0x3c, !UPT ;  /* 0x0000000628287292 */ /* 0x000fe4000f8e3c3f */
[----:B------:R-:W-:Y:S01]  /*2180*/  @UP1 USHF.R.U32.HI UR4, URZ, 0x2, UR4 ;  /* 0x000000023f041899 */ /* 0x000fe20008011604 */
[----:B------:R-:W-:Y:S02]  /*2190*/  IMAD.IADD R5, R5, 0x1, R11 ;  /* 0x0000000105057824 */ /* 0x000fe400078e020b */
[----:B------:R-:W-:Y:S01]  /*21a0*/  IMAD R11, R101, UR8, RZ ;  /* 0x00000008650b7c24 */ /* 0x000fe2000f8e02ff */
[----:B------:R-:W-:Y:S01]  /*21b0*/  @UP1 ULOP3.LUT UR40, UR40, 0x1, UR4, 0x78, !UPT ;  /* 0x0000000128281892 */ /* 0x000fe2000f8e7804 */
[----:B------:R-:W-:-:S04]  /*21c0*/  IMAD.WIDE.U32 R104, R100, UR8, R4 ;  /* 0x0000000864687c25 */ /* 0x000fc8000f8e0004 */
[----:B------:R-:W-:Y:S02]  /*21d0*/  IMAD R11, R100, UR9, R11 ;  /* 0x00000009640b7c24 */ /* 0x000fe4000f8e020b */
[----:B------:R-:W-:Y:S01]  /*21e0*/  IMAD.MOV.U32 R0, RZ, RZ, -0x1 ;  /* 0xffffffffff007424 */ /* 0x000fe200078e00ff */
[----:B------:R-:W-:Y:S06]  /*21f0*/  @P0 BRA `(.L_x_34) ;  /* 0x0000004000040947 */ /* 0x000fec0003800000 */
[----:B-----5:R-:W-:Y:S01]  /*2200*/  FSETP.NEU.AND P1, PT, R89, RZ, PT ;  /* 0x000000ff5900720b */ /* 0x020fe20003f2d000 */
[----:B------:R-:W-:Y:S01]  /*2210*/  IMAD.IADD R4, R93, 0x1, -R3 ;  /* 0x000000015d047824 */ /* 0x000fe200078e0a03 */
[----:B------:R-:W-:Y:S01]  /*2220*/  BSSY B0, `(.L_x_34) ;  /* 0x00003fe000007945 */ /* 0x000fe20003800000 */
[----:B------:R-:W-:Y:S02]  /*2230*/  IMAD.IADD R3, R98, 0x1, -R7 ;  /* 0x0000000162037824 */ /* 0x000fe400078e0a07 */
[----:B------:R-:W-:Y:S01]  /*2240*/  IMAD.IADD R115, R105, 0x1, R11 ;  /* 0x0000000169737824 */ /* 0x000fe200078e020b */
[----:B------:R-:W-:-:S04]  /*2250*/  ISETP.GT.AND P0, PT, R4, RZ, PT ;  /* 0x000000ff0400720c */ /* 0x000fc80003f04270 */
[----:B------:R-:W-:-:S03]  /*2260*/  ISETP.GT.AND P3, PT, R3, RZ, P0 ;  /* 0x000000ff0300720c */ /* 0x000fc60000764270 */
[----:B------:R-:W-:Y:S10]  /*2270*/  @!P1 BRA `(.L_x_35) ;  /* 0x0000002c00289947 */ /* 0x000ff40003800000 */
[----:B------:R-:W0:Y:S01]  /*2280*/  LDC.64 R108, c[0x0][0x5b8] ;  /* 0x00016e00ff6c7b82 */ /* 0x000e220000000a00 */
[----:B------:R-:W-:-:S07]  /*2290*/  ULDC.64 UR4, c[0x0][0x5c0] ;  /* 0x0001700000047ab9 */ /* 0x000fce0000000a00 */
[----:B------:R-:W1:Y:S08]  /*22a0*/  LDC.64 R110, c[0x0][0x5b0] ;  /* 0x00016c00ff6e7b82 */ /* 0x000e700000000a00 */
[----:B------:R-:W2:Y:S01]  /*22b0*/  LDC.64 R112, c[0x0][0x5a8] ;  /* 0x00016a00ff707b82 */ /* 0x000ea20000000a00 */
[-C--:B0-----:R-:W-:Y:S02]  /*22c0*/  IMAD R6, R13, R108.reuse, RZ ;  /* 0x0000006c0d067224 */ /* 0x081fe400078e02ff */
[----:B------:R-:W-:-:S04]  /*22d0*/  IMAD.WIDE.U32 R106, R99, R108, R8 ;  /* 0x0000006c636a7225 */ /* 0x000fc800078e0008 */
[----:B------:R-:W-:Y:S02]  /*22e0*/  IMAD R105, R99, R109, R6 ;  /* 0x0000006d63697224 */ /* 0x000fe400078e0206 */
[-C--:B-1----:R-:W-:Y:S02]  /*22f0*/  IMAD R5, R101, R110.reuse, RZ ;  /* 0x0000006e65057224 */ /* 0x082fe400078e02ff */
[----:B------:R-:W-:Y:S02]  /*2300*/  IMAD.IADD R13, R107, 0x1, R105 ;  /* 0x000000016b0d7824 */ /* 0x000fe400078e0269 */
[----:B------:R-:W-:Y:S02]  /*2310*/  IMAD.MOV.U32 R12, RZ, RZ, R106 ;  /* 0x000000ffff0c7224 */ /* 0x000fe400078e006a */
[C---:B------:R-:W-:Y:S02]  /*2320*/  IMAD R109, R100.reuse, R111, R5 ;  /* 0x0000006f646d7224 */ /* 0x040fe400078e0205 */
[----:B------:R-:W-:-:S04]  /*2330*/  IMAD.WIDE.U32 R6, R100, R110, R12 ;  /* 0x0000006e64067225 */ /* 0x000fc800078e000c */
[----:B------:R-:W-:Y:S01]  /*2340*/  IMAD.IADD R5, R7, 0x1, R109 ;  /* 0x0000000107057824 */ /* 0x000fe200078e026d */
[----:B--2---:R-:W-:-:S04]  /*2350*/  LEA R14, P1, R6, R112, 0x1 ;  /* 0x00000070060e7211 */ /* 0x004fc800078208ff */
[----:B------:R-:W-:-:S05]  /*2360*/  LEA.HI.X R15, R6, R113, R5, 0x1, P1 ;  /* 0x00000071060f7211 */ /* 0x000fca00008f0c05 */
[----:B------:R0:W2:Y:S01]  /*2370*/  @P3 LDG.E.LTC128B.U16 R5, desc[UR38][R14.64] ;  /* 0x000000260e053981 */ /* 0x0000a2000c1e1520 */
[----:B------:R-:W-:Y:S01]  /*2380*/  IMAD.WIDE.U32 R6, R100, R110, R8 ;  /* 0x0000006e64067225 */ /* 0x000fe200078e0008 */
[----:B------:R-:W-:Y:S03]  /*2390*/  BSSY B1, `(.L_x_36) ;  /* 0x0000013000017945 */ /* 0x000fe60003800000 */
[----:B------:R-:W-:Y:S02]  /*23a0*/  IMAD.IADD R7, R109, 0x1, R7 ;  /* 0x000000016d077824 */ /* 0x000fe400078e0207 */
[----:B------:R-:W-:Y:S01]  /*23b0*/  IMAD.WIDE.U32 R20, R99, R108, R6 ;  /* 0x0000006c63147225 */ /* 0x000fe200078e0006 */
[----:B0-----:R-:W-:-:S03]  /*23c0*/  SHF.L.U64.HI R15, R110, 0x3, R111 ;  /* 0x000000036e0f7819 */ /* 0x001fc6000001026f */
[----:B------:R-:W-:Y:S01]  /*23d0*/  IMAD.IADD R7, R105, 0x1, R21 ;  /* 0x0000000169077824 */ /* 0x000fe200078e0215 */
[----:B------:R-:W-:Y:S01]  /*23e0*/  LEA R6, P4, R20, R112, 0x1 ;  /* 0x0000007014067211 */ /* 0x000fe200078808ff */
[----:B------:R-:W-:-:S03]  /*23f0*/  IMAD.SHL.U32 R14, R110, 0x8, RZ ;  /* 0x000000086e0e7824 */ /* 0x000fc600078e00ff */
[----:B------:R-:W-:Y:S01]  /*2400*/  LEA.HI.X R7, R20, R113, R7, 0x1, P4 ;  /* 0x0000007114077211 */ /* 0x000fe200020f0c07 */
[----:B--2---:R-:W-:-:S05]  /*2410*/  HADD2.F32 R10, -RZ, R5.H0_H0 ;  /* 0x20000005ff0a7230 */ /* 0x004fca0000004100 */
[----:B------:R-:W-:Y:S01]  /*2420*/  FMUL R11, R10, R89 ;  /* 0x000000590a0b7220 */ /* 0x000fe20000400000 */
[----:B------:R-:W-:-:S03]  /*2430*/  LEA R10, P1, R104, UR4, 0x1 ;  /* 0x00000004680a7c11 */ /* 0x000fc6000f8208ff */
[----:B------:R-:W-:Y:S01]  /*2440*/  FFMA R24, R24, R88, R11 ;  /* 0x0000005818187223 */ /* 0x000fe2000000000b */
[----:B------:R-:W-:Y:S02]  /*2450*/  LEA.HI.X R11, R104, UR5, R115, 0x1, P1 ;  /* 0x00000005680b7c11 */ /* 0x000fe400088f0c73 */
[----:B------:R-:W-:Y:S02]  /*2460*/  ISETP.GT.AND P1, PT, R4, 0x1, PT ;  /* 0x000000010400780c */ /* 0x000fe40003f24270 */
[----:B------:R-:W-:Y:S02]  /*2470*/  F2FP.F16.F32.PACK_AB R24, RZ, R24 ;  /* 0x00000018ff18723e */ /* 0x000fe400000000ff */
[----:B------:R-:W-:-:S03]  /*2480*/  ISETP.GT.AND P2, PT, R3, RZ, P1 ;  /* 0x000000ff0300720c */ /* 0x000fc60000f44270 */
[----:B------:R0:W-:Y:S10]  /*2490*/  @P3 STG.E.U16 desc[UR38][R10.64], R24 ;  /* 0x000000180a003986 */ /* 0x0001f4000c101526 */
[----:B------:R-:W-:Y:S05]  /*24a0*/  @!P2 BRA `(.L_x_37) ;  /* 0x000000000004a947 */ /* 0x000fea0003800000 */
[----:B------:R1:W5:Y:S02]  /*24b0*/  LDG.E.LTC128B.U16 R5, desc[UR38][R6.64+0x2] ;  /* 0x0000022606057981 */ /* 0x000364000c1e1520 */
.L_x_37:
[----:B------:R-:W-:Y:S05]  /*24c0*/  BSYNC B1 ;  /* 0x0000000000017941 */ /* 0x000fea0003800000 */
.L_x_36:
[----:B-----5:R-:W-:Y:S01]  /*24d0*/  HADD2.F32 R12, -RZ, R5.H0_H0 ;  /* 0x20000005ff0c7230 */ /* 0x020fe20000004100 */
[----:B------:R-:W-:Y:S01]  /*24e0*/  ISETP.GT.AND P0, PT, R3, 0x8, P0 ;  /* 0x000000080300780c */ /* 0x000fe20000704270 */
[----:B------:R-:W-:Y:S01]  /*24f0*/  IMAD.WIDE.U32 R20, R100, R110, R14 ;  /* 0x0000006e64147225 */ /* 0x000fe200078e000e */
[----:B0-----:R-:W-:-:S03]  /*2500*/  PRMT R24, R5, 0x7610, R24 ;  /* 0x0000761005187816 */ /* 0x001fc60000000018 */
[----:B------:R-:W-:Y:S01]  /*2510*/  FMUL R12, R12, R89 ;  /* 0x000000590c0c7220 */ /* 0x000fe20000400000 */
[----:B------:R-:W-:Y:S01]  /*2520*/  IMAD.IADD R109, R109, 0x1, R21 ;  /* 0x000000016d6d7824 */ /* 0x000fe200078e0215 */
[----:B------:R-:W-:Y:S02]  /*2530*/  IADD3 R106, P3, R106, R20, RZ ;  /* 0x000000146a6a7210 */ /* 0x000fe40007f7e0ff */
[----:B------:R-:W-:-:S03]  /*2540*/  FFMA R12, R25, R88, R12 ;  /* 0x00000058190c7223 */ /* 0x000fc6000000000c */
[----:B------:R-:W-:Y:S01]  /*2550*/  IMAD.X R13, R109, 0x1, R13, P3 ;  /* 0x000000016d0d7824 */ /* 0x000fe200018e060d */
[C---:B------:R-:W-:Y:S02]  /*2560*/  LEA R14, P3, R106.reuse, R112, 0x1 ;  /* 0x000000706a0e7211 */ /* 0x040fe400078608ff */
[----:B------:R-:W-:Y:S02]  /*2570*/  F2FP.F16.F32.PACK_AB R12, RZ, R12 ;  /* 0x0000000cff0c723e */ /* 0x000fe400000000ff */
[----:B------:R-:W-:Y:S02]  /*2580*/  LEA.HI.X R15, R106, R113, R13, 0x1, P3 ;  /* 0x000000716a0f7211 */ /* 0x000fe400018f0c0d */
[----:B------:R-:W-:-:S05]  /*2590*/  PRMT R21, R12, 0x7610, R21 ;  /* 0x000076100c157816 */ /* 0x000fca0000000015 */
[----:B------:R0:W-:Y:S04]  /*25a0*/  @P2 STG.E.U16 desc[UR38][R10.64+0x2], R21 ;  /* 0x000002150a002986 */ /* 0x0001e8000c101526 */
[----:B------:R-:W2:Y:S01]  /*25b0*/  @P0 LDG.E.LTC128B.U16 R24, desc[UR38][R14.64] ;  /* 0x000000260e180981 */ /* 0x000ea2000c1e1520 */
[----:B------:R-:W-:Y:S01]  /*25c0*/  IADD3 R20, P2, R8, R20, RZ ;  /* 0x0000001408147210 */ /* 0x000fe20007f5e0ff */
[----:B------:R-:W-:Y:S01]  /*25d0*/  BSSY B1, `(.L_x_38) ;  /* 0x0000011000017945 */ /* 0x000fe20003800000 */
[C---:B------:R-:W-:Y:S02]  /*25e0*/  SHF.L.U64.HI R13, R90.reuse, 0x1, R91 ;  /* 0x000000015a0d7819 */ /* 0x040fe4000001025b */
[----:B------:R-:W-:Y:S01]  /*25f0*/  ISETP.GT.AND P1, PT, R3, 0x8, P1 ;  /* 0x000000080300780c */ /* 0x000fe20000f24270 */
[----:B0-----:R-:W-:Y:S01]  /*2600*/  IMAD.X R21, R9, 0x1, R109, P2 ;  /* 0x0000000109157824 */ /* 0x001fe200010e066d */
[----:B------:R-:W-:Y:S01]  /*2610*/  LEA R12, P2, R90, R10, 0x1 ;  /* 0x0000000a5a0c7211 */ /* 0x000fe200078408ff */
[----:B------:R-:W-:-:S04]  /*2620*/  IMAD.WIDE.U32 R20, R99, R108, R20 ;  /* 0x0000006c63147225 */ /* 0x000fc800078e0014 */
[----:B------:R-:W-:Y:S02]  /*2630*/  IMAD.X R13, R13, 0x1, R11, P2 ;  /* 0x000000010d0d7824 */ /* 0x000fe400010e060b */
[----:B------:R-:W-:Y:S02]  /*2640*/  IMAD.IADD R9, R105, 0x1, R21 ;  /* 0x0000000169097824 */ /* 0x000fe400078e0215 */
[----:B--2---:R-:W-:-:S05]  /*2650*/  HADD2.F32 R8, -RZ, R24.H0_H0 ;  /* 0x20000018ff087230 */ /* 0x004fca0000004100 */
[----:B------:R-:W-:Y:S01]  /*2660*/  FMUL R5, R8, R89 ;  /* 0x0000005908057220 */ /* 0x000fe20000400000 */
[----:B------:R-:W-:-:S03]  /*2670*/  LEA R8, P3, R20, R112, 0x1 ;  /* 0x0000007014087211 */ /* 0x000fc600078608ff */
[----:B------:R-:W-:Y:S01]  /*2680*/  FFMA R5, R26, R88, R5 ;  /* 0x000000581a057223 */ /* 0x000fe20000000005 */
[----:B------:R-:W-:-:S04]  /*2690*/  LEA.HI.X R9, R20, R113, R9, 0x1, P3 ;  /* 0x0000007114097211 */ /* 0x000fc800018f0c09 */
[----:B------:R-:W-:-:S05]  /*26a0*/  F2FP.F16.F32.PACK_AB R5, RZ, R5 ;  /* 0x00000005ff05723e */ /* 0x000fca00000000ff */
[----:B------:R0:W-:Y:S01]  /*26b0*/  @P0 STG.E.U16 desc[UR38][R12.64], R5 ;  /* 0x000000050c000986 */ /* 0x0001e2000c101526 */
[----:B------:R-:W-:Y:S05]  /*26c0*/  @!P1 BRA `(.L_x_39) ;  /* 0x0000000000049947 */ /* 0x000fea0003800000 */
[----:B------:R2:W5:Y:S02]  /*26d0*/  LDG.E.LTC128B.U16 R24, desc[UR38][R8.64+0x2] ;  /* 0x0000022608187981 */ /* 0x000564000c1e1520 */
.L_x_39:
[----:B------:R-:W-:Y:S05]  /*26e0*/  BSYNC B1 ;  /* 0x0000000000017941 */ /* 0x000fea0003800000 */
.L_x_38:
[----:B-----5:R-:W-:Y:S01]  /*26f0*/  HADD2.F32 R14, -RZ, R24.H0_H0 ;  /* 0x20000018ff0e7230 */ /* 0x020fe20000004100 */
[----:B------:R-:W-:Y:S01]  /*2700*/  ISETP.GT.AND P0, PT, R4, 0x8, PT ;  /* 0x000000080400780c */ /* 0x000fe20003f04270 */
[----:B------:R-:W-:Y:S03]  /*2710*/  BSSY B1, `(.L_x_40) ;  /* 0x0000008000017945 */ /* 0x000fe60003800000 */
[----:B------:R-:W-:Y:S01]  /*2720*/  FMUL R14, R14, R89 ;  /* 0x000000590e0e7220 */ /* 0x000fe20000400000 */
[----:B------:R-:W-:-:S03]  /*2730*/  ISETP.GT.AND P2, PT, R3, RZ, P0 ;  /* 0x000000ff0300720c */ /* 0x000fc60000744270 */
[----:B------:R-:W-:-:S05]  /*2740*/  FFMA R14, R27, R88, R14 ;  /* 0x000000581b0e7223 */ /* 0x000fca000000000e */
[----:B------:R-:W-:-:S05]  /*2750*/  F2FP.F16.F32.PACK_AB R14, RZ, R14 ;  /* 0x0000000eff0e723e */ /* 0x000fca00000000ff */
[----:B------:R3:W-:Y:S01]  /*2760*/  @P1 STG.E.U16 desc[UR38][R12.64+0x2], R14 ;  /* 0x0000020e0c001986 */ /* 0x0007e2000c101526 */
[----:B------:R-:W-:Y:S05]  /*2770*/  @!P2 BRA `(.L_x_41) ;  /* 0x000000000004a947 */ /* 0x000fea0003800000 */
[----:B------:R4:W5:Y:S02]  /*2780*/  LDG.E.LTC128B.U16 R24, desc[UR38][R6.64+0x10] ;  /* 0x0000102606187981 */ /* 0x000964000c1e1520 */
.L_x_41:
[----:B------:R-:W-:Y:S05]  /*2790*/  BSYNC B1 ;  /* 0x0000000000017941 */ /* 0x000fea0003800000 */
.L_x_40:
[----:B---3-5:R-:W-:Y:S01]  /*27a0*/  HADD2.F32 R14, -RZ, R24.H0_H0 ;  /* 0x20000018ff0e7230 */ /* 0x028fe20000004100 */
[----:B------:R-:W-:Y:S01]  /*27b0*/  ISETP.GT.AND P1, PT, R4, 0x9, PT ;  /* 0x000000090400780c */ /* 0x000fe20003f24270 */
[----:B------:R-:W-:Y:S03]  /*27c0*/  BSSY B1, `(.L_x_42) ;  /* 0x0000008000017945 */ /* 0x000fe60003800000 */
[----:B0-----:R-:W-:Y:S01]  /*27d0*/  FMUL R5, R14, R89 ;  /* 0x000000590e057220 */ /* 0x001fe20000400000 */
[----:B------:R-:W-:-:S03]  /*27e0*/  ISETP.GT.AND P3, PT, R3, RZ, P1 ;  /* 0x000000ff0300720c */ /* 0x000fc60000f64270 */
[----:B------:R-:W-:-:S05]  /*27f0*/  FFMA R5, R28, R88, R5 ;  /* 0x000000581c057223 */ /* 0x000fca0000000005 */
[----:B------:R-:W-:-:S05]  /*2800*/  F2FP.F16.F32.PACK_AB R5, RZ, R5 ;  /* 0x00000005ff05723e */ /* 0x000fca00000000ff */
[----:B------:R0:W-:Y:S01]  /*2810*/  @P2 STG.E.U16 desc[UR38][R10.64+0x10], R5 ;  /* 0x000010050a002986 */ /* 0x0001e2000c101526 */
[----:B------:R-:W-:Y:S05]  /*2820*/  @!P3 BRA `(.L_x_43) ;  /* 0x000000000004b947 */ /* 0x000fea0003800000 */
[----:B------:R3:W5:Y:S02]  /*2830*/  LDG.E.LTC128B.U16 R24, desc[UR38][R6.64+0x12] ;  /* 0x0000122606187981 */ /* 0x000764000c1e1520 */
.L_x_43:
[----:B------:R-:W-:Y:S05]  /*2840*/  BSYNC B1 ;  /* 0x0000000000017941 */ /* 0x000fea0003800000 */
.L_x_42:
[----:B-----5:R-:W-:Y:S01]  /*2850*/  HADD2.F32 R14, -RZ, R24.H0_H0 ;  /* 0x20000018ff0e7230 */ /* 0x020fe20000004100 */
[----:B------:R-:W-:Y:S01]  /*2860*/  ISETP.GT.AND P0, PT, R3, 0x8, P0 ;  /* 0x000000080300780c */ /* 0x000fe20000704270 */
[----:B------:R-:W-:Y:S03]  /*2870*/  BSSY B1, `(.L_x_44) ;  /* 0x0000007000017945 */ /* 0x000fe60003800000 */
[----:B------:R-:W-:-:S04]  /*2880*/  FMUL R14, R14, R89 ;  /* 0x000000590e0e7220 */ /* 0x000fc80000400000 */
[----:B------:R-:W-:-:S05]  /*2890*/  FFMA R14, R29, R88, R14 ;  /* 0x000000581d0e7223 */ /* 0x000fca000000000e */
[----:B------:R-:W-:-:S05]  /*28a0*/  F2FP.F16.F32.PACK_AB R14, RZ, R14 ;  /* 0x0000000eff0e723e */ /* 0x000fca00000000ff */
[----:B------:R0:W-:Y:S01]  /*28b0*/  @P3 STG.E.U16 desc[UR38][R10.64+0x12], R14 ;  /* 0x0000120e0a003986 */ /* 0x0001e2000c101526 */
[----:B------:R-:W-:Y:S05]  /*28c0*/  @!P0 BRA `(.L_x_45) ;  /* 0x0000000000048947 */ /* 0x000fea0003800000 */
[----:B------:R0:W5:Y:S02]  /*28d0*/  LDG.E.LTC128B.U16 R24, desc[UR38][R8.64+0x10] ;  /* 0x0000102608187981 */ /* 0x000164000c1e1520 */
.L_x_45:
[----:B------:R-:W-:Y:S05]  /*28e0*/  BSYNC B1 ;  /* 0x0000000000017941 */ /* 0x000fea0003800000 */
.L_x_44:
[----:B0----5:R-:W-:Y:S01]  /*28f0*/  HADD2.F32 R14, -RZ, R24.H0_H0 ;  /* 0x20000018ff0e7230 */ /* 0x021fe20000004100 */
        /* <DEDUP_REMOVED lines=8> */
.L_x_47:
[----:B------:R-:W-:Y:S05]  /*2980*/  BSYNC B1 ;  /* 0x0000000000017941 */ /* 0x000fea0003800000 */
.L_x_46:
        /* <DEDUP_REMOVED lines=10> */
.L_x_49:
[----:B------:R-:W-:Y:S05]  /*2a30*/  BSYNC B1 ;  /* 0x0000000000017941 */ /* 0x000fea0003800000 */
.L_x_48:
[----:B0----5:R-:W-:Y:S01]  /*2a40*/  HADD2.F32 R14, -RZ, R24.H0_H0 ;  /* 0x20000018ff0e7230 */ /* 0x021fe20000004100 */
        /* <DEDUP_REMOVED lines=9> */
.L_x_51:
[----:B------:R-:W-:Y:S05]  /*2ae0*/  BSYNC B1 ;  /* 0x0000000000017941 */ /* 0x000fea0003800000 */
.L_x_50:
        /* <DEDUP_REMOVED lines=9> */
.L_x_53:
[----:B------:R-:W-:Y:S05]  /*2b80*/  BSYNC B1 ;  /* 0x0000000000017941 */ /* 0x000fea0003800000 */
.L_x_52:
        /* <DEDUP_REMOVED lines=9> */
.L_x_55:
[----:B------:R-:W-:Y:S05]  /*2c20*/  BSYNC B1 ;  /* 0x0000000000017941 */ /* 0x000fea0003800000 */
.L_x_54:
        /* <DEDUP_REMOVED lines=10> */
.L_x_57:
[----:B------:R-:W-:Y:S05]  /*2cd0*/  BSYNC B1 ;  /* 0x0000000000017941 */ /* 0x000fea0003800000 */
.L_x_56:
        /* <DEDUP_REMOVED lines=10> */
.L_x_59:
[----:B------:R-:W-:Y:S05]  /*2d80*/  BSYNC B1 ;  /* 0x0000000000017941 */ /* 0x000fea0003800000 */
.L_x_58:
        /* <DEDUP_REMOVED lines=9> */
.L_x_61:
[----:B------:R-:W-:Y:S05]  /*2e20*/  BSYNC B1 ;  /* 0x0000000000017941 */ /* 0x000fea0003800000 */
.L_x_60:
        /* <DEDUP_REMOVED lines=9> */
.L_x_63:
[----:B------:R-:W-:Y:S05]  /*2ec0*/  BSYNC B1 ;  /* 0x0000000000017941 */ /* 0x000fea0003800000 */
.L_x_62:
        /* <DEDUP_REMOVED lines=10> */
.L_x_65:
[----:B------:R-:W-:Y:S05]  /*2f70*/  BSYNC B1 ;  /* 0x0000000000017941 */ /* 0x000fea0003800000 */
.L_x_64:
        /* <DEDUP_REMOVED lines=10> */
.L_x_67:
[----:B------:R-:W-:Y:S05]  /*3020*/  BSYNC B1 ;  /* 0x0000000000017941 */ /* 0x000fea0003800000 */
.L_x_66:
        /* <DEDUP_REMOVED lines=9> */
.L_x_69:
[----:B------:R-:W-:Y:S05]  /*30c0*/  BSYNC B1 ;  /* 0x0000000000017941 */ /* 0x000fea0003800000 */
.L_x_68:
        /* <DEDUP_REMOVED lines=9> */
.L_x_71:
[----:B------:R-:W-:Y:S05]  /*3160*/  BSYNC B1 ;  /* 0x0000000000017941 */ /* 0x000fea0003800000 */
.L_x_70:
        /* <DEDUP_REMOVED lines=10> */
.L_x_73:
[----:B------:R-:W-:Y:S05]  /*3210*/  BSYNC B1 ;  /* 0x0000000000017941 */ /* 0x000fea0003800000 */
.L_x_72:
        /* <DEDUP_REMOVED lines=10> */
.L_x_75:
[----:B------:R-:W-:Y:S05]  /*32c0*/  BSYNC B1 ;  /* 0x0000000000017941 */ /* 0x000fea0003800000 */
.L_x_74:
        /* <DEDUP_REMOVED lines=9> */
.L_x_77:
[----:B------:R-:W-:Y:S05]  /*3360*/  BSYNC B1 ;  /* 0x0000000000017941 */ /* 0x000fea0003800000 */
.L_x_76:
        /* <DEDUP_REMOVED lines=9> */
.L_x_79:
[----:B------:R-:W-:Y:S05]  /*3400*/  BSYNC B1 ;  /* 0x0000000000017941 */ /* 0x000fea0003800000 */
.L_x_78:
        /* <DEDUP_REMOVED lines=10> */
.L_x_81:
[----:B------:R-:W-:Y:S05]  /*34b0*/  BSYNC B1 ;  /* 0x0000000000017941 */ /* 0x000fea0003800000 */
.L_x_80:
        /* <DEDUP_REMOVED lines=10> */
.L_x_83:
[----:B------:R-:W-:Y:S05]  /*3560*/  BSYNC B1 ;  /* 0x0000000000017941 */ /* 0x000fea0003800000 */
.L_x_82:
        /* <DEDUP_REMOVED lines=9> */
.L_x_85:
[----:B------:R-:W-:Y:S05]  /*3600*/  BSYNC B1 ;  /* 0x0000000000017941 */ /* 0x000fea0003800000 */
.L_x_84:
        /* <DEDUP_REMOVED lines=9> */
.L_x_87:
[----:B------:R-:W-:Y:S05]  /*36a0*/  BSYNC B1 ;  /* 0x0000000000017941 */ /* 0x000fea0003800000 */
.L_x_86:
        /* <DEDUP_REMOVED lines=10> */
.L_x_89:
[----:B------:R-:W-:Y:S05]  /*3750*/  BSYNC B1 ;  /* 0x0000000000017941 */ /* 0x000fea0003800000 */
.L_x_88:
        /* <DEDUP_REMOVED lines=10> */
.L_x_91:
[----:B------:R-:W-:Y:S05]  /*3800*/  BSYNC B1 ;  /* 0x0000000000017941 */ /* 0x000fea0003800000 */
.L_x_90:
        /* <DEDUP_REMOVED lines=9> */
.L_x_93:
[----:B------:R-:W-:Y:S05]  /*38a0*/  BSYNC B1 ;  /* 0x0000000000017941 */ /* 0x000fea0003800000 */
.L_x_92:
        /* <DEDUP_REMOVED lines=9> */
.L_x_95:
[----:B------:R-:W-:Y:S05]  /*3940*/  BSYNC B1 ;  /* 0x0000000000017941 */ /* 0x000fea0003800000 */
.L_x_94:
        /* <DEDUP_REMOVED lines=10> */
.L_x_97:
[----:B------:R-:W-:Y:S05]  /*39f0*/  BSYNC B1 ;  /* 0x0000000000017941 */ /* 0x000fea0003800000 */
.L_x_96:
        /* <DEDUP_REMOVED lines=10> */
.L_x_99:
[----:B------:R-:W-:Y:S05]  /*3aa0*/  BSYNC B1 ;  /* 0x0000000000017941 */ /* 0x000fea0003800000 */
.L_x_98:
        /* <DEDUP_REMOVED lines=9> */
.L_x_101:
[----:B------:R-:W-:Y:S05]  /*3b40*/  BSYNC B1 ;  /* 0x0000000000017941 */ /* 0x000fea0003800000 */
.L_x_100:
        /* <DEDUP_REMOVED lines=9> */
.L_x_103:
[----:B------:R-:W-:Y:S05]  /*3be0*/  BSYNC B1 ;  /* 0x0000000000017941 */ /* 0x000fea0003800000 */
.L_x_102:
        /* <DEDUP_REMOVED lines=10> */
.L_x_105:
[----:B------:R-:W-:Y:S05]  /*3c90*/  BSYNC B1 ;  /* 0x0000000000017941 */ /* 0x000fea0003800000 */
.L_x_104:
        /* <DEDUP_REMOVED lines=10> */
.L_x_107:
[----:B------:R-:W-:Y:S05]  /*3d40*/  BSYNC B1 ;  /* 0x0000000000017941 */ /* 0x000fea0003800000 */
.L_x_106:
        /* <DEDUP_REMOVED lines=9> */
.L_x_109:
[----:B------:R-:W-:Y:S05]  /*3de0*/  BSYNC B1 ;  /* 0x0000000000017941 */ /* 0x000fea0003800000 */
.L_x_108:
        /* <DEDUP_REMOVED lines=9> */
.L_x_111:
[----:B------:R-:W-:Y:S05]  /*3e80*/  BSYNC B1 ;  /* 0x0000000000017941 */ /* 0x000fea0003800000 */
.L_x_110:
        /* <DEDUP_REMOVED lines=10> */
.L_x_113:
[----:B------:R-:W-:Y:S05]  /*3f30*/  BSYNC B1 ;  /* 0x0000000000017941 */ /* 0x000fea0003800000 */
.L_x_112:
        /* <DEDUP_REMOVED lines=10> */
.L_x_115:
[----:B------:R-:W-:Y:S05]  /*3fe0*/  BSYNC B1 ;  /* 0x0000000000017941 */ /* 0x000fea0003800000 */
.L_x_114:
        /* <DEDUP_REMOVED lines=9> */
.L_x_117:
[----:B------:R-:W-:Y:S05]  /*4080*/  BSYNC B1 ;  /* 0x0000000000017941 */ /* 0x000fea0003800000 */
.L_x_116:
        /* <DEDUP_REMOVED lines=9> */
.L_x_119:
[----:B------:R-:W-:Y:S05]  /*4120*/  BSYNC B1 ;  /* 0x0000000000017941 */ /* 0x000fea0003800000 */
.L_x_118:
        /* <DEDUP_REMOVED lines=10> */
.L_x_121:
[----:B------:R-:W-:Y:S05]  /*41d0*/  BSYNC B1 ;  /* 0x0000000000017941 */ /* 0x000fea0003800000 */
.L_x_120:
        /* <DEDUP_REMOVED lines=10> */
.L_x_123:
[----:B------:R-:W-:Y:S05]  /*4280*/  BSYNC B1 ;  /* 0x0000000000017941 */ /* 0x000fea0003800000 */
.L_x_122:
        /* <DEDUP_REMOVED lines=9> */
.L_x_125:
[----:B------:R-:W-:Y:S05]  /*4320*/  BSYNC B1 ;  /* 0x0000000000017941 */ /* 0x000fea0003800000 */
.L_x_124:
        /* <DEDUP_REMOVED lines=9> */
.L_x_127:
[----:B------:R-:W-:Y:S05]  /*43c0*/  BSYNC B1 ;  /* 0x0000000000017941 */ /* 0x000fea0003800000 */
.L_x_126:
        /* <DEDUP_REMOVED lines=10> */
.L_x_129:
[----:B------:R-:W-:Y:S05]  /*4470*/  BSYNC B1 ;  /* 0x0000000000017941 */ /* 0x000fea0003800000 */
.L_x_128:
        /* <DEDUP_REMOVED lines=10> */
.L_x_131:
[----:B------:R-:W-:Y:S05]  /*4520*/  BSYNC B1 ;  /* 0x0000000000017941 */ /* 0x000fea0003800000 */
.L_x_130:
        /* <DEDUP_REMOVED lines=9> */
.L_x_133:
[----:B------:R-:W-:Y:S05]  /*45c0*/  BSYNC B1 ;  /* 0x0000000000017941 */ /* 0x000fea0003800000 */
.L_x_132:
        /* <DEDUP_REMOVED lines=9> */
.L_x_135:
[----:B------:R-:W-:Y:S05]  /*4660*/  BSYNC B1 ;  /* 0x0000000000017941 */ /* 0x000fea0003800000 */
.L_x_134:
        /* <DEDUP_REMOVED lines=10> */
.L_x_137:
[----:B------:R-:W-:Y:S05]  /*4710*/  BSYNC B1 ;  /* 0x0000000000017941 */ /* 0x000fea0003800000 */
.L_x_136:
        /* <DEDUP_REMOVED lines=10> */
.L_x_139:
[----:B------:R-:W-:Y:S05]  /*47c0*/  BSYNC B1 ;  /* 0x0000000000017941 */ /* 0x000fea0003800000 */
.L_x_138:
        /* <DEDUP_REMOVED lines=9> */
.L_x_141:
[----:B------:R-:W-:Y:S05]  /*4860*/  BSYNC B1 ;  /* 0x0000000000017941 */ /* 0x000fea0003800000 */
.L_x_140:
        /* <DEDUP_REMOVED lines=9> */
.L_x_143:
[----:B------:R-:W-:Y:S05]  /*4900*/  BSYNC B1 ;  /* 0x0000000000017941 */ /* 0x000fea0003800000 */
.L_x_142:
        /* <DEDUP_REMOVED lines=10> */
.L_x_145:
[----:B------:R-:W-:Y:S05]  /*49b0*/  BSYNC B1 ;  /* 0x0000000000017941 */ /* 0x000fea0003800000 */
.L_x_144:
        /* <DEDUP_REMOVED lines=10> */
.L_x_147:
[----:B------:R-:W-:Y:S05]  /*4a60*/  BSYNC B1 ;  /* 0x0000000000017941 */ /* 0x000fea0003800000 */
.L_x_146:
        /* <DEDUP_REMOVED lines=9> */
.L_x_149:
[----:B------:R-:W-:Y:S05]  /*4b00*/  BSYNC B1 ;  /* 0x0000000000017941 */ /* 0x000fea0003800000 */
.L_x_148:
        /* <DEDUP_REMOVED lines=9> */
.L_x_151:
[----:B------:R-:W-:Y:S05]  /*4ba0*/  BSYNC B1 ;  /* 0x0000000000017941 */ /* 0x000fea0003800000 */
.L_x_150:
        /* <DEDUP_REMOVED lines=10> */
.L_x_153:
[----:B------:R-:W-:Y:S05]  /*4c50*/  BSYNC B1 ;  /* 0x0000000000017941 */ /* 0x000fea0003800000 */
.L_x_152:
[----:B0----5:R-:W-:Y:S01]  /*4c60*/  HADD2.F32 R14, -RZ, R24.H0_H0 ;  /* 0x20000018ff0e7230 */ /* 0x021fe20000004100 */
[----:B------:R-:W-:Y:S01]  /*4c70*/  ISETP.GT.AND P1, PT, R4, 0x79, PT ;  /* 0x000000790400780c */ /* 0x000fe20003f24270 */
[----:B------:R-:W-:Y:S01]  /*4c80*/  @P2 IMAD.MOV.U32 R4, RZ, RZ, R10 ;  /* 0x000000ffff042224 */ /* 0x000fe200078e000a */
[----:B------:R-:W-:Y:S02]  /*4c90*/  BSSY B1, `(.L_x_154) ;  /* 0x000000a000017945 */ /* 0x000fe40003800000 */
[----:B------:R-:W-:Y:S01]  /*4ca0*/  FMUL R5, R14, R89 ;  /* 0x000000590e057220 */ /* 0x000fe20000400000 */
[----:B------:R-:W-:-:S03]  /*4cb0*/  ISETP.GT.AND P3, PT, R3, RZ, P1 ;  /* 0x000000ff0300720c */ /* 0x000fc60000f64270 */
[----:B------:R-:W-:-:S05]  /*4cc0*/  FFMA R5, R84, R88, R5 ;  /* 0x0000005854057223 */ /* 0x000fca0000000005 */
[----:B------:R-:W-:-:S04]  /*4cd0*/  F2FP.F16.F32.PACK_AB R5, RZ, R5 ;  /* 0x00000005ff05723e */ /* 0x000fc800000000ff */
[----:B------:R-:W-:Y:S01]  /*4ce0*/  PRMT R14, R5, 0x7610, R14 ;  /* 0x00007610050e7816 */ /* 0x000fe2000000000e */
[----:B------:R-:W-:-:S05]  /*4cf0*/  @P2 IMAD.MOV.U32 R5, RZ, RZ, R11 ;  /* 0x000000ffff052224 */ /* 0x000fca00078e000b */
[----:B------:R0:W-:Y:S01]  /*4d00*/  @P2 STG.E.U16 desc[UR38][R4.64+0xf0], R14 ;  /* 0x0000f00e04002986 */ /* 0x0001e2000c101526 */
[----:B------:R-:W-:Y:S05]  /*4d10*/  @!P3 BRA `(.L_x_155) ;  /* 0x000000000004b947 */ /* 0x000fea0003800000 */
[----:B------:R0:W5:Y:S02]  /*4d20*/  LDG.E.LTC128B.U16 R24, desc[UR38][R6.64+0xf2] ;  /* 0x0000f22606187981 */ /* 0x000164000c1e1520 */
.L_x_155:
[----:B------:R-:W-:Y:S05]  /*4d30*/  BSYNC B1 ;  /* 0x0000000000017941 */ /* 0x000fea0003800000 */
.L_x_154:
        /* <DEDUP_REMOVED lines=9> */
.L_x_157:
[----:B------:R-:W-:Y:S05]  /*4dd0*/  BSYNC B1 ;  /* 0x0000000000017941 */ /* 0x000fea0003800000 */
.L_x_156:
[----:B0----5:R-:W-:Y:S01]  /*4de0*/  HADD2.F32 R4, -RZ, R24.H0_H0 ;  /* 0x20000018ff047230 */ /* 0x021fe20000004100 */
[----:B------:R-:W-:Y:S01]  /*4df0*/  ISETP.GT.AND P1, PT, R3, 0x8, P1 ;  /* 0x000000080300780c */ /* 0x000fe20000f24270 */
[----:B------:R-:W-:Y:S03]  /*4e00*/  BSSY B1, `(.L_x_158) ;  /* 0x000000a000017945 */ /* 0x000fe60003800000 */
[----:B------:R-:W-:Y:S01]  /*4e10*/  FMUL R5, R4, R89 ;  /* 0x0000005904057220 */ /* 0x000fe20000400000 */
[----:B------:R-:W-:-:S03]  /*4e20*/  @P0 IMAD.MOV.U32 R4, RZ, RZ, R12 ;  /* 0x000000ffff040224 */ /* 0x000fc600078e000c */
[----:B------:R-:W-:-:S05]  /*4e30*/  FFMA R5, R86, R88, R5 ;  /* 0x0000005856057223 */ /* 0x000fca0000000005 */
[----:B------:R-:W-:-:S04]  /*4e40*/  F2FP.F16.F32.PACK_AB R5, RZ, R5 ;  /* 0x00000005ff05723e */ /* 0x000fc800000000ff */
[----:B-1-34-:R-:W-:Y:S01]  /*4e50*/  PRMT R6, R5, 0x7610, R6 ;  /* 0x0000761005067816 */ /* 0x01afe20000000006 */
[----:B------:R-:W-:-:S05]  /*4e60*/  @P0 IMAD.MOV.U32 R5, RZ, RZ, R13 ;  /* 0x000000ffff050224 */ /* 0x000fca00078e000d */
[----:B------:R0:W-:Y:S01]  /*4e70*/  @P0 STG.E.U16 desc[UR38][R4.64+0xf0], R6 ;  /* 0x0000f00604000986 */ /* 0x0001e2000c101526 */
[----:B------:R-:W-:Y:S05]  /*4e80*/  @!P1 BRA `(.L_x_159) ;  /* 0x0000000000049947 */ /* 0x000fea0003800000 */
[----:B------:R1:W5:Y:S02]  /*4e90*/  LDG.E.LTC128B.U16 R24, desc[UR38][R8.64+0xf2] ;  /* 0x0000f22608187981 */ /* 0x000364000c1e1520 */
.L_x_159:
[----:B------:R-:W-:Y:S05]  /*4ea0*/  BSYNC B1 ;  /* 0x0000000000017941 */ /* 0x000fea0003800000 */
.L_x_158:
[----:B------:R-:W-:Y:S05]  /*4eb0*/  @!P1 BRA `(.L_x_160) ;  /* 0x0000001000d09947 */ /* 0x000fea0003800000 */
[----:B-----5:R-:W-:-:S05]  /*4ec0*/  HADD2.F32 R24, -RZ, R24.H0_H0 ;  /* 0x20000018ff187230 */ /* 0x020fca0000004100 */
[----:B------:R-:W-:-:S04]  /*4ed0*/  FMUL R24, R24, R89 ;  /* 0x0000005918187220 */ /* 0x000fc80000400000 */
[----:B------:R-:W-:-:S05]  /*4ee0*/  FFMA R24, R87, R88, R24 ;  /* 0x0000005857187223 */ /* 0x000fca0000000018 */
[----:B------:R-:W-:-:S05]  /*4ef0*/  F2FP.F16.F32.PACK_AB R24, RZ, R24 ;  /* 0x00000018ff18723e */ /* 0x000fca00000000ff */
[----:B------:R3:W-:Y:S01]  /*4f00*/  STG.E.U16 desc[UR38][R12.64+0xf2], R24 ;  /* 0x0000f2180c007986 */ /* 0x0007e2000c101526 */
[----:B------:R-:W-:Y:S05]  /*4f10*/  BRA `(.L_x_160) ;  /* 0x0000001000b87947 */ /* 0x000fea0003800000 */
.L_x_35:
[----:B------:R-:W-:Y:S01]  /*4f20*/  ISETP.GT.AND P2, PT, R4, 0x1, PT ;  /* 0x000000010400780c */ /* 0x000fe20003f44270 */
[----:B------:R-:W-:Y:S01]  /*4f30*/  ULDC.64 UR4, c[0x0][0x5c0] ;  /* 0x0001700000047ab9 */ /* 0x000fe20000000a00 */
[-C--:B------:R-:W-:Y:S01]  /*4f40*/  FMUL R24, R24, R88.reuse ;  /* 0x0000005818187220 */ /* 0x080fe20000400000 */
[-C--:B------:R-:W-:Y:S01]  /*4f50*/  FMUL R25, R25, R88.reuse ;  /* 0x0000005819197220 */ /* 0x080fe20000400000 */
[----:B------:R-:W-:Y:S01]  /*4f60*/  ISETP.GT.AND P1, PT, R3, RZ, P2 ;  /* 0x000000ff0300720c */ /* 0x000fe20001724270 */
[-C--:B------:R-:W-:Y:S01]  /*4f70*/  FMUL R26, R26, R88.reuse ;  /* 0x000000581a1a7220 */ /* 0x080fe20000400000 */
[----:B------:R-:W-:Y:S01]  /*4f80*/  LEA R6, P4, R104, UR4, 0x1 ;  /* 0x0000000468067c11 */ /* 0x000fe2000f8808ff */
[----:B------:R-:W-:Y:S01]  /*4f90*/  FMUL R27, R27, R88 ;  /* 0x000000581b1b7220 */ /* 0x000fe20000400000 */
[----:B------:R-:W-:Y:S01]  /*4fa0*/  F2FP.F16.F32.PACK_AB R24, RZ, R24 ;  /* 0x00000018ff18723e */ /* 0x000fe200000000ff */
[-C--:B------:R-:W-:Y:S01]  /*4fb0*/  FMUL R28, R28, R88.reuse ;  /* 0x000000581c1c7220 */ /* 0x080fe20000400000 */
[----:B------:R-:W-:Y:S01]  /*4fc0*/  LEA.HI.X R7, R104, UR5, R115, 0x1, P4 ;  /* 0x0000000568077c11 */ /* 0x000fe2000a0f0c73 */
[-C--:B------:R-:W-:Y:S01]  /*4fd0*/  FMUL R29, R29, R88.reuse ;  /* 0x000000581d1d7220 */ /* 0x080fe20000400000 */
[----:B------:R-:W-:Y:S01]  /*4fe0*/  F2FP.F16.F32.PACK_AB R25, RZ, R25 ;  /* 0x00000019ff19723e */ /* 0x000fe200000000ff */
[-C--:B------:R-:W-:Y:S01]  /*4ff0*/  FMUL R30, R30, R88.reuse ;  /* 0x000000581e1e7220 */ /* 0x080fe20000400000 */
[----:B------:R-:W-:Y:S01]  /*5000*/  ISETP.GT.AND P2, PT, R3, 0x8, P2 ;  /* 0x000000080300780c */ /* 0x000fe20001744270 */
[----:B------:R-:W-:Y:S01]  /*5010*/  @P3 STG.E.U16 desc[UR38][R6.64], R24 ;  /* 0x0000001806003986 */ /* 0x000fe2000c101526 */
[C---:B------:R-:W-:Y:S01]  /*5020*/  SHF.L.U64.HI R5, R90.reuse, 0x1, R91 ;  /* 0x000000015a057819 */ /* 0x040fe2000001025b */
[----:B------:R-:W-:Y:S01]  /*5030*/  FMUL R31, R31, R88 ;  /* 0x000000581f1f7220 */ /* 0x000fe20000400000 */
[----:B------:R-:W-:Y:S01]  /*5040*/  LEA R8, P3, R90, R6, 0x1 ;  /* 0x000000065a087211 */ /* 0x000fe200078608ff */
[----:B------:R-:W-:Y:S01]  /*5050*/  @P1 STG.E.U16 desc[UR38][R6.64+0x2], R25 ;  /* 0x0000021906001986 */ /* 0x000fe2000c101526 */
[----:B------:R-:W-:Y:S01]  /*5060*/  ISETP.GT.AND P1, PT, R3, 0x8, P0 ;  /* 0x000000080300780c */ /* 0x000fe20000724270 */
[----:B------:R-:W-:Y:S01]  /*5070*/  FMUL R32, R32, R88 ;  /* 0x0000005820207220 */ /* 0x000fe20000400000 */
[----:B------:R-:W-:Y:S01]  /*5080*/  F2FP.F16.F32.PACK_AB R26, RZ, R26 ;  /* 0x0000001aff1a723e */ /* 0x000fe200000000ff */
[----:B------:R-:W-:Y:S01]  /*5090*/  IMAD.X R9, R5, 0x1, R7, P3 ;  /* 0x0000000105097824 */ /* 0x000fe200018e0607 */
[----:B------:R-:W-:Y:S01]  /*50a0*/  F2FP.F16.F32.PACK_AB R27, RZ, R27 ;  /* 0x0000001bff1b723e */ /* 0x000fe200000000ff */
[-C--:B------:R-:W-:Y:S01]  /*50b0*/  FMUL R33, R33, R88.reuse ;  /* 0x0000005821217220 */ /* 0x080fe20000400000 */
[----:B------:R-:W-:Y:S01]  /*50c0*/  ISETP.GT.AND P0, PT, R4, 0x8, PT ;  /* 0x000000080400780c */ /* 0x000fe20003f04270 */
[----:B------:R-:W-:Y:S01]  /*50d0*/  FMUL R34, R34, R88 ;  /* 0x0000005822227220 */ /* 0x000fe20000400000 */
[----:B------:R-:W-:Y:S01]  /*50e0*/  F2FP.F16.F32.PACK_AB R28, RZ, R28 ;  /* 0x0000001cff1c723e */ /* 0x000fe200000000ff */
[-C--:B------:R-:W-:Y:S01]  /*50f0*/  FMUL R35, R35, R88.reuse ;  /* 0x0000005823237220 */ /* 0x080fe20000400000 */
[C---:B------:R-:W-:Y:S01]  /*5100*/  ISETP.GT.AND P4, PT, R3.reuse, RZ, P0 ;  /* 0x000000ff0300720c */ /* 0x040fe20000784270 */
[-C--:B------:R-:W-:Y:S01]  /*5110*/  FMUL R36, R36, R88.reuse ;  /* 0x0000005824247220 */ /* 0x080fe20000400000 */
[----:B------:R-:W-:Y:S01]  /*5120*/  F2FP.F16.F32.PACK_AB R29, RZ, R29 ;  /* 0x0000001dff1d723e */ /* 0x000fe200000000ff */
[----:B------:R-:W-:Y:S01]  /*5130*/  @P1 STG.E.U16 desc[UR38][R8.64], R26 ;  /* 0x0000001a08001986 */ /* 0x000fe2000c101526 */
[----:B------:R-:W-:Y:S01]  /*5140*/  ISETP.GT.AND P1, PT, R3, 0x8, P0 ;  /* 0x000000080300780c */ /* 0x000fe20000724270 */
[----:B------:R-:W-:Y:S01]  /*5150*/  FMUL R37, R37, R88 ;  /* 0x0000005825257220 */ /* 0x000fe20000400000 */
[----:B------:R-:W-:Y:S01]  /*5160*/  F2FP.F16.F32.PACK_AB R30, RZ, R30 ;  /* 0x0000001eff1e723e */ /* 0x000fe200000000ff */
[----:B------:R-:W-:Y:S01]  /*5170*/  @P2 STG.E.U16 desc[UR38][R8.64+0x2], R27 ;  /* 0x0000021b08002986 */ /* 0x000fe2000c101526 */
[----:B------:R-:W-:Y:S01]  /*5180*/  ISETP.GT.AND P2, PT, R4, 0x9, PT ;  /* 0x000000090400780c */ /* 0x000fe20003f44270 */
[-C--:B------:R-:W-:Y:S01]  /*5190*/  FMUL R38, R38, R88.reuse ;  /* 0x0000005826267220 */ /* 0x080fe20000400000 */
[----:B------:R-:W-:Y:S01]  /*51a0*/  F2FP.F16.F32.PACK_AB R31, RZ, R31 ;  /* 0x0000001fff1f723e */ /* 0x000fe200000000ff */
[-C--:B------:R-:W-:Y:S01]  /*51b0*/  FMUL R39, R39, R88.reuse ;  /* 0x0000005827277220 */ /* 0x080fe20000400000 */
[C---:B------:R-:W-:Y:S01]  /*51c0*/  ISETP.GT.AND P3, PT, R3.reuse, RZ, P2 ;  /* 0x000000ff0300720c */ /* 0x040fe20001764270 */
[----:B------:R-:W-:Y:S01]  /*51d0*/  @P4 STG.E.U16 desc[UR38][R6.64+0x10], R28 ;  /* 0x0000101c06004986 */ /* 0x000fe2000c101526 */
[----:B------:R-:W-:Y:S01]  /*51e0*/  ISETP.GT.AND P2, PT, R3, 0x8, P2 ;  /* 0x000000080300780c */ /* 0x000fe20001744270 */
[-C--:B------:R-:W-:Y:S01]  /*51f0*/  FMUL R40, R40, R88.reuse ;  /* 0x0000005828287220 */ /* 0x080fe20000400000 */
[----:B------:R-:W-:Y:S01]  /*5200*/  ISETP.GT.AND P0, PT, R4, 0x10, PT ;  /* 0x000000100400780c */ /* 0x000fe20003f04270 */
[----:B------:R-:W-:Y:S01]  /*5210*/  FMUL R41, R41, R88 ;  /* 0x0000005829297220 */ /* 0x000fe20000400000 */
[----:B------:R-:W-:Y:S01]  /*5220*/  F2FP.F16.F32.PACK_AB R32, RZ, R32 ;  /* 0x00000020ff20723e */ /* 0x000fe200000000ff */
[-C--:B------:R-:W-:Y:S01]  /*5230*/  FMUL R42, R42, R88.reuse ;  /* 0x000000582a2a7220 */ /* 0x080fe20000400000 */
[----:B------:R-:W-:Y:S01]  /*5240*/  ISETP.GT.AND P4, PT, R3, RZ, P0 ;  /* 0x000000ff0300720c */ /* 0x000fe20000784270 */
[-C--:B------:R-:W-:Y:S01]  /*5250*/  FMUL R43, R43, R88.reuse ;  /* 0x000000582b2b7220 */ /* 0x080fe20000400000 */
[----:B------:R-:W-:Y:S01]  /*5260*/  F2FP.F16.F32.PACK_AB R33, RZ, R33 ;  /* 0x00000021ff21723e */ /* 0x000fe200000000ff */
[----:B------:R-:W-:Y:S01]  /*5270*/  FMUL R44, R44, R88 ;  /* 0x000000582c2c7220 */ /* 0x000fe20000400000 */
[----:B------:R-:W-:Y:S01]  /*5280*/  F2FP.F16.F32.PACK_AB R34, RZ, R34 ;  /* 0x00000022ff22723e */ /* 0x000fe200000000ff */
[----:B------:R-:W-:Y:S01]  /*5290*/  @P3 STG.E.U16 desc[UR38][R6.64+0x12], R29 ;  /* 0x0000121d06003986 */ /* 0x000fe2000c101526 */
[----:B------:R-:W-:Y:S01]  /*52a0*/  ISETP.GT.AND P3, PT, R4, 0x11, PT ;  /* 0x000000110400780c */ /* 0x000fe20003f64270 */
[-C--:B------:R-:W-:Y:S01]  /*52b0*/  FMUL R45, R45, R88.reuse ;  /* 0x000000582d2d7220 */ /* 0x080fe20000400000 */
[----:B------:R-:W-:Y:S01]  /*52c0*/  F2FP.F16.F32.PACK_AB R35, RZ, R35 ;  /* 0x00000023ff23723e */ /* 0x000fe200000000ff */
[----:B------:R-:W-:Y:S01]  /*52d0*/  @P1 STG.E.U16 desc[UR38][R8.64+0x10], R30 ;  /* 0x0000101e08001986 */ /* 0x000fe2000c101526 */
[C---:B------:R-:W-:Y:S01]  /*52e0*/  ISETP.GT.AND P1, PT, R3.reuse, 0x8, P0 ;  /* 0x000000080300780c */ /* 0x040fe20000724270 */
[-C--:B------:R-:W-:Y:S01]  /*52f0*/  FMUL R46, R46, R88.reuse ;  /* 0x000000582e2e7220 */ /* 0x080fe20000400000 */
[----:B------:R-:W-:Y:S01]  /*5300*/  ISETP.GT.AND P0, PT, R4, 0x18, PT ;  /* 0x000000180400780c */ /* 0x000fe20003f04270 */
[----:B------:R-:W-:Y:S01]  /*5310*/  @P2 STG.E.U16 desc[UR38][R8.64+0x12], R31 ;  /* 0x0000121f08002986 */ /* 0x000fe2000c101526 */
[----:B------:R-:W-:Y:S01]  /*5320*/  ISETP.GT.AND P2, PT, R3, RZ, P3 ;  /* 0x000000ff0300720c */ /* 0x000fe20001f44270 */
[-C--:B------:R-:W-:Y:S01]  /*5330*/  FMUL R47, R47, R88.reuse ;  /* 0x000000582f2f7220 */ /* 0x080fe20000400000 */
[C---:B------:R-:W-:Y:S01]  /*5340*/  ISETP.GT.AND P3, PT, R3.reuse, 0x8, P3 ;  /* 0x000000080300780c */ /* 0x040fe20001f64270 */
[----:B------:R-:W-:Y:S01]  /*5350*/  @P4 STG.E.U16 desc[UR38][R6.64+0x20], R32 ;  /* 0x0000202006004986 */ /* 0x000fe2000c101526 */
[----:B------:R-:W-:Y:S01]  /*5360*/  ISETP.GT.AND P4, PT, R3, RZ, P0 ;  /* 0x000000ff0300720c */ /* 0x000fe20000784270 */
[----:B------:R-:W-:Y:S01]  /*5370*/  FMUL R48, R48, R88 ;  /* 0x0000005830307220 */ /* 0x000fe20000400000 */
[----:B------:R-:W-:Y:S01]  /*5380*/  F2FP.F16.F32.PACK_AB R36, RZ, R36 ;  /* 0x00000024ff24723e */ /* 0x000fe200000000ff */
[-C--:B------:R-:W-:Y:S01]  /*5390*/  FMUL R49, R49, R88.reuse ;  /* 0x0000005831317220 */ /* 0x080fe20000400000 */
[----:B------:R-:W-:Y:S01]  /*53a0*/  F2FP.F16.F32.PACK_AB R37, RZ, R37 ;  /* 0x00000025ff25723e */ /* 0x000fe200000000ff */
[----:B------:R-:W-:Y:S01]  /*53b0*/  FMUL R50, R50, R88 ;  /* 0x0000005832327220 */ /* 0x000fe20000400000 */
[----:B------:R-:W-:Y:S01]  /*53c0*/  F2FP.F16.F32.PACK_AB R38, RZ, R38 ;  /* 0x00000026ff26723e */ /* 0x000fe200000000ff */
[----:B------:R-:W-:Y:S01]  /*53d0*/  FMUL R51, R51, R88 ;  /* 0x0000005833337220 */ /* 0x000fe20000400000 */
[----:B------:R-:W-:Y:S01]  /*53e0*/  F2FP.F16.F32.PACK_AB R39, RZ, R39 ;  /* 0x00000027ff27723e */ /* 0x000fe200000000ff */
[----:B------:R-:W-:Y:S01]  /*53f0*/  @P2 STG.E.U16 desc[UR38][R6.64+0x22], R33 ;  /* 0x0000222106002986 */ /* 0x000fe2000c101526 */
[----:B------:R-:W-:Y:S01]  /*5400*/  F2FP.F16.F32.PACK_AB R40, RZ, R40 ;  /* 0x00000028ff28723e */ /* 0x000fe200000000ff */
[-C--:B------:R-:W-:Y:S01]  /*5410*/  FMUL R52, R52, R88.reuse ;  /* 0x0000005834347220 */ /* 0x080fe20000400000 */
[----:B------:R-:W-:Y:S01]  /*5420*/  F2FP.F16.F32.PACK_AB R41, RZ, R41 ;  /* 0x00000029ff29723e */ /* 0x000fe200000000ff */
[----:B------:R-:W-:Y:S01]  /*5430*/  @P1 STG.E.U16 desc[UR38][R8.64+0x20], R34 ;  /* 0x0000202208001986 */ /* 0x000fe2000c101526 */
[----:B------:R-:W-:Y:S01]  /*5440*/  ISETP.GT.AND P1, PT, R3, 0x8, P0 ;  /* 0x000000080300780c */ /* 0x000fe20000724270 */
[-C--:B------:R-:W-:Y:S01]  /*5450*/  FMUL R53, R53, R88.reuse ;  /* 0x0000005835357220 */ /* 0x080fe20000400000 */
[C---:B------:R-:W-:Y:S01]  /*5460*/  ISETP.GT.AND P0, PT, R4.reuse, 0x20, PT ;  /* 0x000000200400780c */ /* 0x040fe20003f04270 */
[----:B------:R-:W-:Y:S01]  /*5470*/  @P3 STG.E.U16 desc[UR38][R8.64+0x22], R35 ;  /* 0x0000222308003986 */ /* 0x000fe2000c101526 */
[----:B------:R-:W-:Y:S01]  /*5480*/  ISETP.GT.AND P3, PT, R4, 0x19, PT ;  /* 0x000000190400780c */ /* 0x000fe20003f64270 */
[----:B------:R-:W-:Y:S01]  /*5490*/  FMUL R54, R54, R88 ;  /* 0x0000005836367220 */ /* 0x000fe20000400000 */
[----:B------:R-:W-:Y:S01]  /*54a0*/  F2FP.F16.F32.PACK_AB R42, RZ, R42 ;  /* 0x0000002aff2a723e */ /* 0x000fe200000000ff */
[----:B------:R-:W-:Y:S01]  /*54b0*/  @P4 STG.E.U16 desc[UR38][R6.64+0x30], R36 ;  /* 0x0000302406004986 */ /* 0x000fe2000c101526 */
[----:B------:R-:W-:Y:S01]  /*54c0*/  ISETP.GT.AND P2, PT, R3, RZ, P3 ;  /* 0x000000ff0300720c */ /* 0x000fe20001f44270 */
[-C--:B------:R-:W-:Y:S01]  /*54d0*/  FMUL R55, R55, R88.reuse ;  /* 0x0000005837377220 */ /* 0x080fe20000400000 */
[C---:B------:R-:W-:Y:S01]  /*54e0*/  ISETP.GT.AND P3, PT, R3.reuse, 0x8, P3 ;  /* 0x000000080300780c */ /* 0x040fe20001f64270 */
[-C--:B------:R-:W-:Y:S01]  /*54f0*/  FMUL R56, R56, R88.reuse ;  /* 0x0000005838387220 */ /* 0x080fe20000400000 */
[----:B------:R-:W-:Y:S01]  /*5500*/  ISETP.GT.AND P4, PT, R3, RZ, P0 ;  /* 0x000000ff0300720c */ /* 0x000fe20000784270 */
[-C--:B------:R-:W-:Y:S01]  /*5510*/  FMUL R57, R57, R88.reuse ;  /* 0x0000005839397220 */ /* 0x080fe20000400000 */
[----:B------:R-:W-:Y:S01]  /*5520*/  F2FP.F16.F32.PACK_AB R43, RZ, R43 ;  /* 0x0000002bff2b723e */ /* 0x000fe200000000ff */
[----:B------:R-:W-:Y:S01]  /*5530*/  FMUL R58, R58, R88 ;  /* 0x000000583a3a7220 */ /* 0x000fe20000400000 */
[----:B------:R-:W-:Y:S01]  /*5540*/  F2FP.F16.F32.PACK_AB R44, RZ, R44 ;  /* 0x0000002cff2c723e */ /* 0x000fe200000000ff */
[-C--:B------:R-:W-:Y:S01]  /*5550*/  FMUL R59, R59, R88.reuse ;  /* 0x000000583b3b7220 */ /* 0x080fe20000400000 */
[----:B------:R-:W-:Y:S01]  /*5560*/  F2FP.F16.F32.PACK_AB R45, RZ, R45 ;  /* 0x0000002dff2d723e */ /* 0x000fe200000000ff */
[----:B------:R-:W-:Y:S01]  /*5570*/  FMUL R60, R60, R88 ;  /* 0x000000583c3c7220 */ /* 0x000fe20000400000 */
[----:B------:R-:W-:Y:S01]  /*5580*/  F2FP.F16.F32.PACK_AB R46, RZ, R46 ;  /* 0x0000002eff2e723e */ /* 0x000fe200000000ff */
[----:B------:R-:W-:Y:S01]  /*5590*/  @P2 STG.E.U16 desc[UR38][R6.64+0x32], R37 ;  /* 0x0000322506002986 */ /* 0x000fe2000c101526 */
[----:B------:R-:W-:Y:S01]  /*55a0*/  F2FP.F16.F32.PACK_AB R47, RZ, R47 ;  /* 0x0000002fff2f723e */ /* 0x000fe200000000ff */
[----:B------:R-:W-:Y:S01]  /*55b0*/  FMUL R61, R61, R88 ;  /* 0x000000583d3d7220 */ /* 0x000fe20000400000 */
[----:B------:R-:W-:Y:S01]  /*55c0*/  F2FP.F16.F32.PACK_AB R48, RZ, R48 ;  /* 0x00000030ff30723e */ /* 0x000fe200000000ff */
[----:B------:R-:W-:Y:S01]  /*55d0*/  @P1 STG.E.U16 desc[UR38][R8.64+0x30], R38 ;  /* 0x0000302608001986 */ /* 0x000fe2000c101526 */
[----:B------:R-:W-:Y:S01]  /*55e0*/  ISETP.GT.AND P1, PT, R3, 0x8, P0 ;  /* 0x000000080300780c */ /* 0x000fe20000724270 */
[-C--:B------:R-:W-:Y:S01]  /*55f0*/  FMUL R62, R62, R88.reuse ;  /* 0x000000583e3e7220 */ /* 0x080fe20000400000 */
[C---:B------:R-:W-:Y:S01]  /*5600*/  ISETP.GT.AND P0, PT, R4.reuse, 0x28, PT ;  /* 0x000000280400780c */ /* 0x040fe20003f04270 */
[----:B------:R-:W-:Y:S01]  /*5610*/  @P3 STG.E.U16 desc[UR38][R8.64+0x32], R39 ;  /* 0x0000322708003986 */ /* 0x000fe2000c101526 */
[----:B------:R-:W-:Y:S01]  /*5620*/  ISETP.GT.AND P3, PT, R4, 0x21, PT ;  /* 0x000000210400780c */ /* 0x000fe20003f64270 */
[-C--:B------:R-:W-:Y:S01]  /*5630*/  FMUL R63, R63, R88.reuse ;  /* 0x000000583f3f7220 */ /* 0x080fe20000400000 */
[----:B------:R-:W-:Y:S01]  /*5640*/  F2FP.F16.F32.PACK_AB R49, RZ, R49 ;  /* 0x00000031ff31723e */ /* 0x000fe200000000ff */
[----:B------:R-:W-:Y:S01]  /*5650*/  @P4 STG.E.U16 desc[UR38][R6.64+0x40], R40 ;  /* 0x0000402806004986 */ /* 0x000fe2000c101526 */
[C---:B------:R-:W-:Y:S01]  /*5660*/  ISETP.GT.AND P2, PT, R3.reuse, RZ, P3 ;  /* 0x000000ff0300720c */ /* 0x040fe20001f44270 */
[-C--:B------:R-:W-:Y:S01]  /*5670*/  FMUL R64, R64, R88.reuse ;  /* 0x0000005840407220 */ /* 0x080fe20000400000 */
[----:B------:R-:W-:Y:S01]  /*5680*/  ISETP.GT.AND P3, PT, R3, 0x8, P3 ;  /* 0x000000080300780c */ /* 0x000fe20001f64270 */
[-C--:B------:R-:W-:Y:S01]  /*5690*/  FMUL R65, R65, R88.reuse ;  /* 0x0000005841417220 */ /* 0x080fe20000400000 */
        /* <DEDUP_REMOVED lines=62> */
[----:B------:R-:W-:-:S02]  /*5a80*/  F2FP.F16.F32.PACK_AB R68, RZ, R68 ;  /* 0x00000044ff44723e */ /* 0x000fc400000000ff */
[----:B------:R-:W-:Y:S01]  /*5a90*/  F2FP.F16.F32.PACK_AB R69, RZ, R69 ;  /* 0x00000045ff45723e */ /* 0x000fe200000000ff */
[----:B------:R-:W-:Y:S01]  /*5aa0*/  @P1 STG.E.U16 desc[UR38][R8.64+0x60], R50 ;  /* 0x0000603208001986 */ /* 0x000fe2000c101526 */
[C---:B------:R-:W-:Y:S02]  /*5ab0*/  ISETP.GT.AND P1, PT, R3.reuse, 0x8, P0 ;  /* 0x000000080300780c */ /* 0x040fe40000724270 */
[C---:B------:R-:W-:Y:S01]  /*5ac0*/  ISETP.GT.AND P0, PT, R4.reuse, 0x40, PT ;  /* 0x000000400400780c */ /* 0x040fe20003f04270 */
[----:B------:R-:W-:Y:S01]  /*5ad0*/  @P3 STG.E.U16 desc[UR38][R8.64+0x62], R51 ;  /* 0x0000623308003986 */ /* 0x000fe2000c101526 */
[----:B------:R-:W-:Y:S02]  /*5ae0*/  ISETP.GT.AND P3, PT, R4, 0x39, PT ;  /* 0x000000390400780c */ /* 0x000fe40003f64270 */
[----:B------:R-:W-:Y:S01]  /*5af0*/  F2FP.F16.F32.PACK_AB R70, RZ, R70 ;  /* 0x00000046ff46723e */ /* 0x000fe200000000ff */
[----:B------:R-:W-:Y:S01]  /*5b00*/  @P4 STG.E.U16 desc[UR38][R6.64+0x70], R52 ;  /* 0x0000703406004986 */ /* 0x000fe2000c101526 */
[----:B------:R-:W-:-:S02]  /*5b10*/  ISETP.GT.AND P2, PT, R3, RZ, P3 ;  /* 0x000000ff0300720c */ /* 0x000fc40001f44270 */
[C---:B------:R-:W-:Y:S02]  /*5b20*/  ISETP.GT.AND P3, PT, R3.reuse, 0x8, P3 ;  /* 0x000000080300780c */ /* 0x040fe40001f64270 */
[----:B------:R-:W-:Y:S02]  /*5b30*/  ISETP.GT.AND P4, PT, R3, RZ, P0 ;  /* 0x000000ff0300720c */ /* 0x000fe40000784270 */
[----:B------:R-:W-:Y:S02]  /*5b40*/  F2FP.F16.F32.PACK_AB R71, RZ, R71 ;  /* 0x00000047ff47723e */ /* 0x000fe400000000ff */
[----:B------:R-:W-:Y:S02]  /*5b50*/  F2FP.F16.F32.PACK_AB R72, RZ, R72 ;  /* 0x00000048ff48723e */ /* 0x000fe400000000ff */
[----:B------:R-:W-:Y:S02]  /*5b60*/  F2FP.F16.F32.PACK_AB R73, RZ, R73 ;  /* 0x00000049ff49723e */ /* 0x000fe400000000ff */
        /* <DEDUP_REMOVED lines=33> */
[----:B------:R-:W-:-:S03]  /*5d80*/  F2FP.F16.F32.PACK_AB R87, RZ, R87 ;  /* 0x00000057ff57723e */ /* 0x000fc600000000ff */
[----:B------:R-:W-:Y:S04]  /*5d90*/  @P2 STG.E.U16 desc[UR38][R6.64+0x92], R61 ;  /* 0x0000923d06002986 */ /* 0x000fe8000c101526 */
[----:B------:R-:W-:Y:S01]  /*5da0*/  @P1 STG.E.U16 desc[UR38][R8.64+0x90], R62 ;  /* 0x0000903e08001986 */ /* 0x000fe2000c101526 */
[----:B------:R-:W-:Y:S02]  /*5db0*/  ISETP.GT.AND P1, PT, R3, 0x8, P0 ;  /* 0x000000080300780c */ /* 0x000fe40000724270 */
[C---:B------:R-:W-:Y:S01]  /*5dc0*/  ISETP.GT.AND P0, PT, R4.reuse, 0x58, PT ;  /* 0x000000580400780c */ /* 0x040fe20003f04270 */
[----:B------:R-:W-:Y:S01]  /*5dd0*/  @P3 STG.E.U16 desc[UR38][R8.64+0x92], R63 ;  /* 0x0000923f08003986 */ /* 0x000fe2000c101526 */
[----:B------:R-:W-:-:S03]  /*5de0*/  ISETP.GT.AND P3, PT, R4, 0x51, PT ;  /* 0x000000510400780c */ /* 0x000fc60003f64270 */
[----:B------:R-:W-:Y:S01]  /*5df0*/  @P4 STG.E.U16 desc[UR38][R6.64+0xa0], R64 ;  /* 0x0000a04006004986 */ /* 0x000fe2000c101526 */
[C---:B------:R-:W-:Y:S02]  /*5e00*/  ISETP.GT.AND P2, PT, R3.reuse, RZ, P3 ;  /* 0x000000ff0300720c */ /* 0x040fe40001f44270 */
[C---:B------:R-:W-:Y:S02]  /*5e10*/  ISETP.GT.AND P3, PT, R3.reuse, 0x8, P3 ;  /* 0x000000080300780c */ /* 0x040fe40001f64270 */
[----:B------:R-:W-:-:S09]  /*5e20*/  ISETP.GT.AND P4, PT, R3, RZ, P0 ;  /* 0x000000ff0300720c */ /* 0x000fd20000784270 */
        /* <DEDUP_REMOVED lines=9> */
[C---:B------:R-:W-:Y:S02]  /*5ec0*/  ISETP.GT.AND P3, PT, R3.reuse, RZ, P0 ;  /* 0x000000ff0300720c */ /* 0x040fe40000764270 */
[----:B------:R-:W-:-:S07]  /*5ed0*/  ISETP.GT.AND P0, PT, R3, 0x8, P0 ;  /* 0x000000080300780c */ /* 0x000fce0000704270 */
[----:B------:R-:W-:Y:S04]  /*5ee0*/  @P2 STG.E.U16 desc[UR38][R6.64+0xb2], R69 ;  /* 0x0000b24506002986 */ /* 0x000fe8000c101526 */
[----:B------:R-:W-:Y:S01]  /*5ef0*/  @P1 STG.E.U16 desc[UR38][R8.64+0xb0], R70 ;  /* 0x0000b04608001986 */ /* 0x000fe2000c101526 */
[----:B------:R-:W-:-:S03]  /*5f00*/  ISETP.GT.AND P1, PT, R4, 0x68, PT ;  /* 0x000000680400780c */ /* 0x000fc60003f24270 */
        /* <DEDUP_REMOVED lines=11> */
[C---:B------:R-:W-:Y:S02]  /*5fc0*/  ISETP.GT.AND P2, PT, R3.reuse, RZ, P0 ;  /* 0x000000ff0300720c */ /* 0x040fe40000744270 */
[----:B------:R-:W-:Y:S01]  /*5fd0*/  ISETP.GT.AND P0, PT, R3, 0x8, P0 ;  /* 0x000000080300780c */ /* 0x000fe20000704270 */
[----:B------:R-:W-:Y:S01]  /*5fe0*/  @P3 STG.E.U16 desc[UR38][R6.64+0xd0], R76 ;  /* 0x0000d04c06003986 */ /* 0x000fe2000c101526 */
[----:B------:R-:W-:-:S04]  /*5ff0*/  ISETP.GT.AND P3, PT, R4, 0x70, PT ;  /* 0x000000700400780c */ /* 0x000fc80003f64270 */
[C---:B------:R-:W-:Y:S02]  /*6000*/  ISETP.GT.AND P4, PT, R3.reuse, RZ, P3 ;  /* 0x000000ff0300720c */ /* 0x040fe40001f84270 */
[----:B------:R-:W-:-:S03]  /*6010*/  ISETP.GT.AND P3, PT, R3, 0x8, P3 ;  /* 0x000000080300780c */ /* 0x000fc60001f64270 */
[----:B------:R-:W-:Y:S01]  /*6020*/  @P2 STG.E.U16 desc[UR38][R6.64+0xd2], R77 ;  /* 0x0000d24d06002986 */ /* 0x000fe2000c101526 */
[----:B------:R-:W-:-:S03]  /*6030*/  ISETP.GT.AND P2, PT, R4, 0x79, PT ;  /* 0x000000790400780c */ /* 0x000fc60003f44270 */
[----:B------:R-:W-:Y:S01]  /*6040*/  @P1 STG.E.U16 desc[UR38][R8.64+0xd0], R78 ;  /* 0x0000d04e08001986 */ /* 0x000fe2000c101526 */
[----:B------:R-:W-:-:S03]  /*6050*/  ISETP.GT.AND P1, PT, R4, 0x78, PT ;  /* 0x000000780400780c */ /* 0x000fc60003f24270 */
[----:B------:R-:W-:Y:S01]  /*6060*/  @P0 STG.E.U16 desc[UR38][R8.64+0xd2], R79 ;  /* 0x0000d24f08000986 */ /* 0x000fe2000c101526 */
[----:B------:R-:W-:-:S03]  /*6070*/  ISETP.GT.AND P0, PT, R4, 0x71, PT ;  /* 0x000000710400780c */ /* 0x000fc60003f04270 */
[----:B------:R-:W-:Y:S01]  /*6080*/  @P4 STG.E.U16 desc[UR38][R6.64+0xe0], R80 ;  /* 0x0000e05006004986 */ /* 0x000fe2000c101526 */
[C---:B------:R-:W-:Y:S02]  /*6090*/  ISETP.GT.AND P4, PT, R3.reuse, RZ, P0 ;  /* 0x000000ff0300720c */ /* 0x040fe40000784270 */
[----:B------:R-:W-:-:S11]  /*60a0*/  ISETP.GT.AND P0, PT, R3, 0x8, P0 ;  /* 0x000000080300780c */ /* 0x000fd60000704270 */
[----:B------:R-:W-:Y:S02]  /*60b0*/  @P4 IMAD.MOV.U32 R4, RZ, RZ, R6 ;  /* 0x000000ffff044224 */ /* 0x000fe400078e0006 */
[----:B------:R-:W-:-:S05]  /*60c0*/  @P4 IMAD.MOV.U32 R5, RZ, RZ, R7 ;  /* 0x000000ffff054224 */ /* 0x000fca00078e0007 */
[----:B------:R0:W-:Y:S01]  /*60d0*/  @P4 STG.E.U16 desc[UR38][R4.64+0xe2], R81 ;  /* 0x0000e25104004986 */ /* 0x0001e2000c101526 */
[C---:B------:R-:W-:Y:S02]  /*60e0*/  ISETP.GT.AND P4, PT, R3.reuse, RZ, P2 ;  /* 0x000000ff0300720c */ /* 0x040fe40001784270 */
[----:B------:R-:W-:Y:S01]  /*60f0*/  ISETP.GT.AND P2, PT, R3, 0x8, P2 ;  /* 0x000000080300780c */ /* 0x000fe20001744270 */
[----:B0-----:R-:W-:Y:S02]  /*6100*/  @P3 IMAD.MOV.U32 R4, RZ, RZ, R8 ;  /* 0x000000ffff043224 */ /* 0x001fe400078e0008 */
[----:B------:R-:W-:-:S05]  /*6110*/  @P3 IMAD.MOV.U32 R5, RZ, RZ, R9 ;  /* 0x000000ffff053224 */ /* 0x000fca00078e0009 */
[----:B------:R0:W-:Y:S01]  /*6120*/  @P3 STG.E.U16 desc[UR38][R4.64+0xe0], R82 ;  /* 0x0000e05204003986 */ /* 0x0001e2000c101526 */
[C---:B------:R-:W-:Y:S02]  /*6130*/  ISETP.GT.AND P3, PT, R3.reuse, RZ, P1 ;  /* 0x000000ff0300720c */ /* 0x040fe40000f64270 */
[----:B------:R-:W-:Y:S01]  /*6140*/  ISETP.GT.AND P1, PT, R3, 0x8, P1 ;  /* 0x000000080300780c */ /* 0x000fe20000f24270 */
[----:B0-----:R-:W-:Y:S02]  /*6150*/  @P0 IMAD.MOV.U32 R4, RZ, RZ, R8 ;  /* 0x000000ffff040224 */ /* 0x001fe400078e0008 */
[----:B------:R-:W-:-:S05]  /*6160*/  @P0 IMAD.MOV.U32 R5, RZ, RZ, R9 ;  /* 0x000000ffff050224 */ /* 0x000fca00078e0009 */
[----:B------:R0:W-:Y:S03]  /*6170*/  @P0 STG.E.U16 desc[UR38][R4.64+0xe2], R83 ;  /* 0x0000e25304000986 */ /* 0x0001e6000c101526 */
[----:B0-----:R-:W-:Y:S02]  /*6180*/  @P3 IMAD.MOV.U32 R4, RZ, RZ, R6 ;  /* 0x000000ffff043224 */ /* 0x001fe400078e0006 */
[----:B------:R-:W-:-:S05]  /*6190*/  @P3 IMAD.MOV.U32 R5, RZ, RZ, R7 ;  /* 0x000000ffff053224 */ /* 0x000fca00078e0007 */
[----:B------:R0:W-:Y:S04]  /*61a0*/  @P3 STG.E.U16 desc[UR38][R4.64+0xf0], R84 ;  /* 0x0000f05404003986 */ /* 0x0001e8000c101526 */
[----:B------:R4:W-:Y:S01]  /*61b0*/  @P4 STG.E.U16 desc[UR38][R6.64+0xf2], R85 ;  /* 0x0000f25506004986 */ /* 0x0009e2000c101526 */
[----:B0-----:R-:W-:Y:S02]  /*61c0*/  @P1 IMAD.MOV.U32 R4, RZ, RZ, R8 ;  /* 0x000000ffff041224 */ /* 0x001fe400078e0008 */
[----:B------:R-:W-:-:S05]  /*61d0*/  @P1 IMAD.MOV.U32 R5, RZ, RZ, R9 ;  /* 0x000000ffff051224 */ /* 0x000fca00078e0009 */
[----:B------:R4:W-:Y:S04]  /*61e0*/  @P1 STG.E.U16 desc[UR38][R4.64+0xf0], R86 ;  /* 0x0000f05604001986 */ /* 0x0009e8000c101526 */
[----:B------:R4:W-:Y:S02]  /*61f0*/  @P2 STG.E.U16 desc[UR38][R8.64+0xf2], R87 ;  /* 0x0000f25708002986 */ /* 0x0009e4000c101526 */
.L_x_160:
[----:B------:R-:W-:Y:S05]  /*6200*/  BSYNC B0 ;  /* 0x0000000000007941 */ /* 0x000fea0003800000 */
.L_x_34:
[----:B------:R-:W-:Y:S01]  /*6210*/  IADD3 R16, P0, R16, UR36, RZ ;  /* 0x0000002410107c10 */ /* 0x000fe2000ff1e0ff */
[----:B------:R-:W-:Y:S01]  /*6220*/  ULDC.64 UR4, c[0x0][0x650] ;  /* 0x0001940000047ab9 */ /* 0x000fe20000000a00 */
[----:B------:R-:W-:Y:S01]  /*6230*/  PRMT R3, RZ, 0x7610, R3 ;  /* 0x00007610ff037816 */ /* 0x000fe20000000003 */
[----:B------:R-:W-:Y:S01]  /*6240*/  IMAD.MOV.U32 R100, RZ, RZ, -0x1 ;  /* 0xffffffffff647424 */ /* 0x000fe200078e00ff */
[----:B------:R-:W-:Y:S01]  /*6250*/  IADD3.X R17, R17, UR42, RZ, P0, !PT ;  /* 0x0000002a11117c10 */ /* 0x000fe200087fe4ff */
[----:B------:R-:W-:Y:S01]  /*6260*/  IMAD.MOV.U32 R99, RZ, RZ, -0x1 ;  /* 0xffffffffff637424 */ /* 0x000fe200078e00ff */
[----:B------:R-:W-:-:S04]  /*6270*/  ISETP.GE.U32.AND P0, PT, R16, UR4, PT ;  /* 0x0000000410007c0c */ /* 0x000fc8000bf06070 */
[----:B------:R-:W-:-:S13]  /*6280*/  ISETP.GE.U32.AND.EX P0, PT, R17, UR5, PT, P0 ;  /* 0x0000000511007c0c */ /* 0x000fda000bf06100 */
[----:B------:R-:W-:Y:S05]  /*6290*/  @P0 BRA `(.L_x_161) ;  /* 0x00000004004c0947 */ /* 0x000fea0003800000 */
[----:B------:R-:W0:Y:S01]  /*62a0*/  LDC.64 R10, c[0x0][0x628] ;  /* 0x00018a00ff0a7b82 */ /* 0x000e220000000a00 */
[----:B---3--:R-:W3:Y:S01]  /*62b0*/  S2R R12, SR_CTAID.X ;  /* 0x00000000000c7919 */ /* 0x008ee20000002500 */
[----:B-12-4-:R-:W-:Y:S02]  /*62c0*/  IMAD.MOV.U32 R8, RZ, RZ, R16 ;  /* 0x000000ffff087224 */ /* 0x016fe400078e0010 */
[----:B------:R-:W-:Y:S01]  /*62d0*/  IMAD.MOV.U32 R9, RZ, RZ, R17 ;  /* 0x000000ffff097224 */ /* 0x000fe200078e0011 */
[----:B------:R-:W1:Y:S03]  /*62e0*/  S2R R20, SR_CTAID.Y ;  /* 0x0000000000147919 */ /* 0x000e660000002600 */
[----:B------:R-:W2:Y:S08]  /*62f0*/  LDC R0, c[0x0][0x630] ;  /* 0x00018c00ff007b82 */ /* 0x000eb00000000800 */
[----:B------:R-:W4:Y:S01]  /*6300*/  LDC.64 R14, c[0x0][0x620] ;  /* 0x00018800ff0e7b82 */ /* 0x000f220000000a00 */
[----:B0-----:R-:W-:-:S04]  /*6310*/  ISETP.NE.U32.AND P0, PT, R10, RZ, PT ;  /* 0x000000ff0a00720c */ /* 0x001fc80003f05070 */
[----:B------:R-:W-:-:S13]  /*6320*/  ISETP.NE.AND.EX P0, PT, R11, RZ, PT, P0 ;  /* 0x000000ff0b00720c */ /* 0x000fda0003f05300 */
[----:B-1234-:R-:W-:Y:S05]  /*6330*/  @!P0 BRA `(.L_x_162) ;  /* 0x0000000000288947 */ /* 0x01efea0003800000 */
        /* <DEDUP_REMOVED lines=10> */
.L_x_162:
[-CC-:B------:R-:W-:Y:S01]  /*63e0*/  SHF.R.U64 R99, R8, R0.reuse, R9.reuse ;  /* 0x0000000008637219 */ /* 0x180fe20000001209 */
[----:B------:R-:W0:Y:S01]  /*63f0*/  LDC.64 R26, c[0x0][0x640] ;  /* 0x00019000ff1a7b82 */ /* 0x000e220000000a00 */
[----:B------:R-:W-:Y:S01]  /*6400*/  SHF.R.U32.HI R0, RZ, R0, R9 ;  /* 0x00000000ff007219 */ /* 0x000fe20000011609 */
[----:B------:R-:W-:Y:S01]  /*6410*/  ULDC UR4, c[0x0][0x150] ;  /* 0x0000540000047ab9 */ /* 0x000fe20000000800 */
[----:B------:R-:W-:Y:S02]  /*6420*/  IADD3 R3, P0, RZ, -R99, RZ ;  /* 0x80000063ff037210 */ /* 0x000fe40007f1e0ff */
[----:B------:R-:W-:-:S03]  /*6430*/  I2FP.F32.U32 R7, R12 ;  /* 0x0000000c00077245 */ /* 0x000fc60000201000 */
[----:B------:R-:W1:Y:S01]  /*6440*/  LDC R6, c[0x0][0x618] ;  /* 0x00018600ff067b82 */ /* 0x000e620000000800 */
[----:B------:R-:W-:Y:S02]  /*6450*/  IMAD.X R5, RZ, RZ, ~R0, P0 ;  /* 0x000000ffff057224 */ /* 0x000fe400000e0e00 */
[----:B------:R-:W-:Y:S01]  /*6460*/  FMUL R7, R7, UR4 ;  /* 0x0000000407077c20 */ /* 0x000fe20008400000 */
[----:B------:R-:W-:Y:S01]  /*6470*/  ULDC UR4, c[0x0][0x154] ;  /* 0x0000550000047ab9 */ /* 0x000fe20000000800 */
[-C--:B------:R-:W-:Y:S02]  /*6480*/  IMAD R0, R5, R14.reuse, RZ ;  /* 0x0000000e05007224 */ /* 0x080fe400078e02ff */
[C---:B------:R-:W-:Y:S01]  /*6490*/  IMAD.WIDE.U32 R4, R3.reuse, R14, R16 ;  /* 0x0000000e03047225 */ /* 0x040fe200078e0010 */
[----:B------:R-:W2:Y:S01]  /*64a0*/  LDC R11, c[0x0][0x608] ;  /* 0x00018200ff0b7b82 */ /* 0x000ea20000000800 */
[----:B------:R-:W3:Y:S02]  /*64b0*/  F2I.U32.TRUNC.NTZ R7, R7 ;  /* 0x0000000700077305 */ /* 0x000ee4000020f000 */
[----:B------:R-:W-:-:S04]  /*64c0*/  IMAD R3, R3, R15, R0 ;  /* 0x0000000f03037224 */ /* 0x000fc800078e0200 */
[----:B------:R-:W-:Y:S01]  /*64d0*/  IMAD.IADD R3, R5, 0x1, R3 ;  /* 0x0000000105037824 */ /* 0x000fe200078e0203 */
[----:B------:R-:W4:Y:S01]  /*64e0*/  LDC R8, c[0x0][0x658] ;  /* 0x00019600ff087b82 */ /* 0x000f220000000800 */
[----:B------:R-:W-:Y:S02]  /*64f0*/  I2FP.F32.U32 R5, R20 ;  /* 0x0000001400057245 */ /* 0x000fe40000201000 */
[----:B0-----:R-:W-:-:S04]  /*6500*/  ISETP.NE.U32.AND P0, PT, R26, RZ, PT ;  /* 0x000000ff1a00720c */ /* 0x001fc80003f05070 */
[----:B------:R-:W-:Y:S01]  /*6510*/  ISETP.NE.AND.EX P0, PT, R27, RZ, PT, P0 ;  /* 0x000000ff1b00720c */ /* 0x000fe20003f05300 */
[----:B------:R-:W0:Y:S01]  /*6520*/  LDC R9, c[0x0][0x144] ;  /* 0x00005100ff097b82 */ /* 0x000e220000000800 */
[-C--:B-1----:R-:W-:Y:S01]  /*6530*/  SHF.R.U64 R13, R4, R6.reuse, R3 ;  /* 0x00000006040d7219 */ /* 0x082fe20000001203 */
[----:B---3--:R-:W-:Y:S01]  /*6540*/  IMAD.MOV R7, RZ, RZ, -R7 ;  /* 0x000000ffff077224 */ /* 0x008fe200078e0a07 */
[----:B------:R-:W-:Y:S01]  /*6550*/  SHF.R.U32.HI R0, RZ, R6, R3 ;  /* 0x00000006ff007219 */ /* 0x000fe20000011603 */
[----:B------:R-:W-:-:S04]  /*6560*/  FMUL R6, R5, UR4 ;  /* 0x0000000405067c20 */ /* 0x000fc80008400000 */
[----:B------:R-:W1:Y:S01]  /*6570*/  LDC R21, c[0x0][0x148] ;  /* 0x00005200ff157b82 */ /* 0x000e620000000800 */
[----:B------:R3:W0:Y:S01]  /*6580*/  F2I.U32.TRUNC.NTZ R14, R6 ;  /* 0x00000006000e7305 */ /* 0x000622000020f000 */
[-CC-:B--2---:R-:W-:Y:S02]  /*6590*/  SHF.R.U64 R10, R13, R11.reuse, R0.reuse ;  /* 0x0000000b0d0a7219 */ /* 0x184fe40000001200 */
[----:B------:R-:W-:-:S04]  /*65a0*/  SHF.R.U32.HI R3, RZ, R11, R0 ;  /* 0x0000000bff037219 */ /* 0x000fc80000011600 */
[----:B-----5:R-:W2:Y:S01]  /*65b0*/  LDC R24, c[0x0][0x648] ;  /* 0x00019200ff187b82 */ /* 0x020ea20000000800 */
[-CC-:B----4-:R-:W-:Y:S02]  /*65c0*/  SHF.R.U64 R15, R10, R8.reuse, R3.reuse ;  /* 0x000000080a0f7219 */ /* 0x190fe40000001203 */
[----:B------:R-:W-:-:S03]  /*65d0*/  SHF.R.U32.HI R5, RZ, R8, R3 ;  /* 0x00000008ff057219 */ /* 0x000fc60000011603 */
[----:B------:R-:W-:Y:S02]  /*65e0*/  IMAD.MOV.U32 R4, RZ, RZ, R15 ;  /* 0x000000ffff047224 */ /* 0x000fe400078e000f */
[----:B------:R-:W4:Y:S01]  /*65f0*/  LDC R28, c[0x0][0x638] ;  /* 0x00018e00ff1c7b82 */ /* 0x000f220000000800 */
[----:B0-----:R-:W-:-:S07]  /*6600*/  IMAD R25, R9, R7, R12 ;  /* 0x0000000709197224 */ /* 0x001fce00078e020c */
[----:B------:R-:W0:Y:S08]  /*6610*/  LDC R29, c[0x0][0x610] ;  /* 0x00018400ff1d7b82 */ /* 0x000e300000000800 */
[----:B------:R-:W0:Y:S01]  /*6620*/  LDC R30, c[0x0][0x600] ;  /* 0x00018000ff1e7b82 */ /* 0x000e220000000800 */
[----:B-1-3--:R-:W-:Y:S05]  /*6630*/  @!P0 BRA `(.L_x_163) ;  /* 0x0000000000288947 */ /* 0x00afea0003800000 */
[----:B------:R-:W1:Y:S02]  /*6640*/  LDC R0, c[0x0][0x64c] ;  /* 0x00019300ff007b82 */ /* 0x000e640000000800 */
[----:B-1----:R-:W-:-:S05]  /*6650*/  IADD3 R3, P0, R15, R0, RZ ;  /* 0x000000000f037210 */ /* 0x002fca0007f1e0ff */
        /* <DEDUP_REMOVED lines=8> */
.L_x_163:
[----:B------:R-:W-:Y:S01]  /*66e0*/  ISETP.NE.AND P0, PT, R2, 0x1, PT ;  /* 0x000000010200780c */ /* 0x000fe20003f05270 */
[----:B------:R-:W-:Y:S01]  /*66f0*/  IMAD.MOV R14, RZ, RZ, -R14 ;  /* 0x000000ffff0e7224 */ /* 0x000fe200078e0a0e */
[----:B--2---:R-:W-:Y:S02]  /*6700*/  SHF.R.U64 R0, R4, R24, R5 ;  /* 0x0000001804007219 */ /* 0x004fe40000001205 */
[----:B------:R-:W-:Y:S02]  /*6710*/  LOP3.LUT R3, R10, R97, RZ, 0xc0, !PT ;  /* 0x000000610a037212 */ /* 0x000fe400078ec0ff */
[----:B------:R-:W-:Y:S01]  /*6720*/  LOP3.LUT R6, R13, R96, RZ, 0xc0, !PT ;  /* 0x000000600d067212 */ /* 0x000fe200078ec0ff */
[----:B------:R-:W-:Y:S02]  /*6730*/  IMAD.MOV R4, RZ, RZ, -R0 ;  /* 0x000000ffff047224 */ /* 0x000fe400078e0a00 */
[----:B------:R-:W-:Y:S02]  /*6740*/  IMAD R0, R92, R0, R3 ;  /* 0x000000005c007224 */ /* 0x000fe400078e0203 */
[----:B----4-:R-:W-:-:S02]  /*6750*/  IMAD R3, R4, R28, R15 ;  /* 0x0000001c04037224 */ /* 0x010fc400078e020f */
[----:B------:R-:W-:Y:S02]  /*6760*/  @P0 IMAD R25, R21, R14, R20 ;  /* 0x0000000e15190224 */ /* 0x000fe400078e0214 */
[----:B0-----:R-:W-:Y:S02]  /*6770*/  IMAD R5, R3, R30, R6 ;  /* 0x0000001e03057224 */ /* 0x001fe400078e0206 */
[----:B------:R-:W-:Y:S02]  /*6780*/  IMAD R0, R0, R29, R25 ;  /* 0x0000001d00007224 */ /* 0x000fe400078e0219 */
[----:B------:R-:W-:-:S03]  /*6790*/  IMAD.MOV.U32 R4, RZ, RZ, 0x1 ;  /* 0x00000001ff047424 */ /* 0x000fc600078e00ff */
[----:B------:R-:W-:Y:S02]  /*67a0*/  SEL R100, R5, R0, !P0 ;  /* 0x0000000005647207 */ /* 0x000fe40004000000 */
[----:B------:R-:W-:Y:S02]  /*67b0*/  PRMT R3, R4, 0x7610, R3 ;  /* 0x0000761004037816 */ /* 0x000fe40000000003 */
[----:B------:R-:W-:-:S07]  /*67c0*/  SEL R0, R0, R5, !P0 ;  /* 0x0000000500007207 */ /* 0x000fce0004000000 */
.L_x_161:
[----:B------:R-:W-:Y:S01]  /*67d0*/  UIMAD.WIDE.U32 UR4, UR41, 0x24924925, URZ ;  /* 0x24924925290478a5 */ /* 0x000fe2000f8e003f */
[----:B------:R-:W-:Y:S01]  /*67e0*/  LOP3.LUT P0, RZ, R3, 0xff, RZ, 0xc0, !PT ;  /* 0x000000ff03ff7812 */ /* 0x000fe2000780c0ff */
[----:B------:R-:W-:Y:S02]  /*67f0*/  IMAD.MOV.U32 R101, RZ, RZ, R0 ;  /* 0x000000ffff657224 */ /* 0x000fe400078e0000 */
[----:B------:R-:W-:-:S04]  /*6800*/  UIADD3 UR4, UR41, -UR5, URZ ;  /* 0x8000000529047290 */ /* 0x000fc8000fffe03f */
[----:B------:R-:W-:-:S04]  /*6810*/  ULEA.HI UR4, UR4, UR5, URZ, 0x1f ;  /* 0x0000000504047291 */ /* 0x000fc8000f8ff83f */
[----:B------:R-:W-:-:S04]  /*6820*/  USHF.R.U32.HI UR4, URZ, 0x2, UR4 ;  /* 0x000000023f047899 */ /* 0x000fc80008011604 */
[----:B------:R-:W-:Y:S01]  /*6830*/  UIMAD UR41, UR4, -0x7, UR41 ;  /* 0xfffffff9042978a4 */ /* 0x000fe2000f8e0229 */
[----:B------:R-:W-:Y:S11]  /*6840*/  @P0 BRA `(.L_x_164) ;  /* 0xffffffac00080947 */ /* 0x000ff6000383ffff */
[----:B------:R-:W-:Y:S05]  /*6850*/  EXIT ;  /* 0x000000000000794d */ /* 0x000fea0003800000 */
.L_x_7:
        /* <DEDUP_REMOVED lines=26> */
.L_x_166:
[----:B------:R-:W0:Y:S01]  /*6a00*/  LDC.64 R28, c[0x0][0x640] ;  /* 0x00019000ff1c7b82 */ /* 0x000e220000000a00 */
[-CC-:B------:R-:W-:Y:S01]  /*6a10*/  SHF.R.U64 R22, R14, R6.reuse, R15.reuse ;  /* 0x000000060e167219 */ /* 0x180fe2000000120f */
[----:B------:R-:W-:Y:S01]  /*6a20*/  IMAD.MOV.U32 R30, RZ, RZ, 0x1 ;  /* 0x00000001ff1e7424 */ /* 0x000fe200078e00ff */
[----:B------:R-:W-:Y:S02]  /*6a30*/  SHF.R.U32.HI R6, RZ, R6, R15 ;  /* 0x00000006ff067219 */ /* 0x000fe4000001160f */
[----:B------:R-:W-:-:S03]  /*6a40*/  IADD3 R13, P0, RZ, -R22, RZ ;  /* 0x80000016ff0d7210 */ /* 0x000fc60007f1e0ff */
[----:B------:R-:W1:Y:S02]  /*6a50*/  LDC R12, c[0x0][0x618] ;  /* 0x00018600ff0c7b82 */ /* 0x000e640000000800 */
[----:B------:R-:W-:-:S04]  /*6a60*/  IMAD.X R11, RZ, RZ, ~R6, P0 ;  /* 0x000000ffff0b7224 */ /* 0x000fc800000e0e06 */
[-C--:B------:R-:W-:Y:S02]  /*6a70*/  IMAD R6, R11, R24.reuse, RZ ;  /* 0x000000180b067224 */ /* 0x080fe400078e02ff */
[----:B------:R-:W2:Y:S01]  /*6a80*/  LDC R14, c[0x0][0x608] ;  /* 0x00018200ff0e7b82 */ /* 0x000ea20000000800 */
[----:B------:R-:W-:-:S04]  /*6a90*/  IMAD.WIDE.U32 R10, R13, R24, R16 ;  /* 0x000000180d0a7225 */ /* 0x000fc800078e0010 */
[----:B------:R-:W-:-:S03]  /*6aa0*/  IMAD R13, R13, R25, R6 ;  /* 0x000000190d0d7224 */ /* 0x000fc600078e0206 */
[----:B------:R-:W3:Y:S01]  /*6ab0*/  LDC R27, c[0x0][0x658] ;  /* 0x00019600ff1b7b82 */ /* 0x000ee20000000800 */
[----:B------:R-:W-:Y:S01]  /*6ac0*/  IMAD.IADD R11, R11, 0x1, R13 ;  /* 0x000000010b0b7824 */ /* 0x000fe200078e020d */
[----:B0-----:R-:W-:-:S04]  /*6ad0*/  ISETP.NE.U32.AND P0, PT, R28, RZ, PT ;  /* 0x000000ff1c00720c */ /* 0x001fc80003f05070 */
[----:B------:R-:W-:Y:S02]  /*6ae0*/  ISETP.NE.AND.EX P0, PT, R29, RZ, PT, P0 ;  /* 0x000000ff1d00720c */ /* 0x000fe40003f05300 */
[----:B------:R-:W0:Y:S01]  /*6af0*/  LDC R24, c[0x0][0x600] ;  /* 0x00018000ff187b82 */ /* 0x000e220000000800 */
[-CC-:B-1----:R-:W-:Y:S01]  /*6b00*/  SHF.R.U64 R8, R10, R12.reuse, R11.reuse ;  /* 0x0000000c0a087219 */ /* 0x182fe2000000120b */
[----:B------:R-:W-:Y:S01]  /*6b10*/  IMAD.MOV.U32 R10, RZ, RZ, -0x1 ;  /* 0xffffffffff0a7424 */ /* 0x000fe200078e00ff */
[----:B------:R-:W-:-:S05]  /*6b20*/  SHF.R.U32.HI R11, RZ, R12, R11 ;  /* 0x0000000cff0b7219 */ /* 0x000fca000001160b */
[----:B------:R-:W1:Y:S01]  /*6b30*/  LDC R25, c[0x0][0x648] ;  /* 0x00019200ff197b82 */ /* 0x000e620000000800 */
[-CC-:B--2---:R-:W-:Y:S02]  /*6b40*/  SHF.R.U64 R21, R8, R14.reuse, R11.reuse ;  /* 0x0000000e08157219 */ /* 0x184fe4000000120b */
[----:B------:R-:W-:-:S05]  /*6b50*/  SHF.R.U32.HI R6, RZ, R14, R11 ;  /* 0x0000000eff067219 */ /* 0x000fca000001160b */
[----:B------:R-:W2:Y:S01]  /*6b60*/  LDC R26, c[0x0][0x638] ;  /* 0x00018e00ff1a7b82 */ /* 0x000ea20000000800 */
[-C--:B---3--:R-:W-:Y:S02]  /*6b70*/  SHF.L.U32 R10, R10, R27.reuse, RZ ;  /* 0x0000001b0a0a7219 */ /* 0x088fe400000006ff */
[-CC-:B------:R-:W-:Y:S02]  /*6b80*/  SHF.R.U64 R23, R21, R27.reuse, R6.reuse ;  /* 0x0000001b15177219 */ /* 0x180fe40000001206 */
[----:B------:R-:W-:Y:S02]  /*6b90*/  LOP3.LUT R32, RZ, R10, RZ, 0x33, !PT ;  /* 0x0000000aff207212 */ /* 0x000fe400078e33ff */
[----:B------:R-:W-:Y:S01]  /*6ba0*/  SHF.R.U32.HI R11, RZ, R27, R6 ;  /* 0x0000001bff0b7219 */ /* 0x000fe20000011606 */
[----:B------:R-:W3:Y:S01]  /*6bb0*/  LDC R31, c[0x0][0x610] ;  /* 0x00018400ff1f7b82 */ /* 0x000ee20000000800 */
[----:B------:R-:W-:Y:S01]  /*6bc0*/  IMAD.MOV.U32 R10, RZ, RZ, R23 ;  /* 0x000000ffff0a7224 */ /* 0x000fe200078e0017 */
[----:B------:R-:W-:Y:S06]  /*6bd0*/  @!P0 BRA `(.L_x_167) ;  /* 0x0000000000288947 */ /* 0x000fec0003800000 */
        /* <DEDUP_REMOVED lines=10> */
.L_x_167:
[----:B------:R-:W-:Y:S02]  /*6c80*/  ISETP.NE.AND P0, PT, R2, 0x1, PT ;  /* 0x000000010200780c */ /* 0x000fe40003f05270 */
[----:B-1----:R-:W-:Y:S01]  /*6c90*/  SHF.R.U64 R6, R10, R25, R11 ;  /* 0x000000190a067219 */ /* 0x002fe2000000120b */
[----:B0-----:R-:W-:Y:S01]  /*6ca0*/  VIADD R11, R24, 0xffffffff ;  /* 0xffffffff180b7836 */ /* 0x001fe20000000000 */
[----:B------:R-:W-:Y:S02]  /*6cb0*/  SHF.L.U32 R30, R30, R27, RZ ;  /* 0x0000001b1e1e7219 */ /* 0x000fe400000006ff */
[----:B------:R-:W-:Y:S01]  /*6cc0*/  LOP3.LUT R5, R21, R32, RZ, 0xc0, !PT ;  /* 0x0000002015057212 */ /* 0x000fe200078ec0ff */
[----:B------:R-:W-:-:S04]  /*6cd0*/  IMAD.MOV R10, RZ, RZ, -R6 ;  /* 0x000000ffff0a7224 */ /* 0x000fc800078e0a06 */
[----:B------:R-:W-:Y:S01]  /*6ce0*/  IMAD R6, R30, R6, R5 ;  /* 0x000000061e067224 */ /* 0x000fe200078e0205 */
[----:B------:R-:W-:Y:S01]  /*6cf0*/  LOP3.LUT R5, R8, R11, RZ, 0xc0, !PT ;  /* 0x0000000b08057212 */ /* 0x000fe200078ec0ff */
[----:B------:R-:W-:Y:S02]  /*6d00*/  @P0 IMAD R7, R9, R20, R4 ;  /* 0x0000001409070224 */ /* 0x000fe400078e0204 */
[----:B--2---:R-:W-:Y:S02]  /*6d10*/  IMAD R4, R10, R26, R23 ;  /* 0x0000001a0a047224 */ /* 0x004fe400078e0217 */
[----:B---3--:R-:W-:Y:S02]  /*6d20*/  IMAD R7, R6, R31, R7 ;  /* 0x0000001f06077224 */ /* 0x008fe400078e0207 */
[----:B------:R-:W-:Y:S02]  /*6d30*/  IMAD R4, R4, R24, R5 ;  /* 0x0000001804047224 */ /* 0x000fe400078e0205 */
[----:B------:R-:W-:-:S02]  /*6d40*/  IMAD.MOV.U32 R8, RZ, RZ, 0x1 ;  /* 0x00000001ff087424 */ /* 0x000fc400078e00ff */
[----:B------:R-:W-:Y:S01]  /*6d50*/  IMAD.MOV.U32 R6, RZ, RZ, R22 ;  /* 0x000000ffff067224 */ /* 0x000fe200078e0016 */
[----:B------:R-:W-:Y:S02]  /*6d60*/  SEL R19, R4, R7, !P0 ;  /* 0x0000000704137207 */ /* 0x000fe40004000000 */
[----:B------:R-:W-:-:S07]  /*6d70*/  SEL R21, R7, R4, !P0 ;  /* 0x0000000407157207 */ /* 0x000fce0004000000 */
.L_x_165:
[----:B------:R-:W-:-:S08]  /*6d80*/  NOP ;  /* 0x0000000000007918 */ /* 0x000fd00000000000 */
[----:B------:R-:W0:-:S00]  /*6d90*/  USETMAXREG.DEALLOC.CTAPOOL 0x28 ;  /* 0x00000028000079c8 */ /* 0x000e0000080e0500 */
[----:B0-----:R-:W-:-:S13]  /*6da0*/  ISETP.NE.AND P0, PT, R3, RZ, PT ;  /* 0x000000ff0300720c */ /* 0x001fda0003f05270 */
[----:B------:R-:W-:Y:S05]  /*6db0*/  @P0 EXIT ;  /* 0x000000000000094d */ /* 0x000fea0003800000 */
[----:B------:R-:W-:Y:S01]  /*6dc0*/  LOP3.LUT P0, RZ, R8, 0xff, RZ, 0xc0, !PT ;  /* 0x000000ff08ff7812 */ /* 0x000fe2000780c0ff */
[----:B------:R-:W-:Y:S02]  /*6dd0*/  IMAD.MOV.U32 R3, RZ, RZ, 0x1 ;  /* 0x00000001ff037424 */ /* 0x000fe400078e00ff */
[----:B------:R-:W-:-:S10]  /*6de0*/  IMAD.MOV.U32 R8, RZ, RZ, RZ ;  /* 0x000000ffff087224 */ /* 0x000fd400078e00ff */
[----:B------:R-:W-:Y:S05]  /*6df0*/  @!P0 BRA `(.L_x_168) ;  /* 0x0000000c002c8947 */ /* 0x000fea0003800000 */
[----:B------:R-:W0:Y:S01]  /*6e00*/  LDC R3, c[0x0][0x28c] ;  /* 0x0000a300ff037b82 */ /* 0x000e220000000800 */
[----:B------:R-:W-:Y:S01]  /*6e10*/  ULDC UR5, c[0x0][0x658] ;  /* 0x0001960000057ab9 */ /* 0x000fe20000000800 */
[----:B------:R-:W-:Y:S01]  /*6e20*/  UMOV UR6, 0xffffffff ;  /* 0xffffffff00067882 */ /* 0x000fe20000000000 */
[----:B------:R-:W-:Y:S01]  /*6e30*/  BSSY B0, `(.L_x_168) ;  /* 0x00000c7000007945 */ /* 0x000fe20003800000 */
[----:B------:R-:W-:Y:S01]  /*6e40*/  USHF.L.U32 UR6, UR6, UR5, URZ ;  /* 0x0000000506067299 */ /* 0x000fe2000800063f */
[----:B------:R-:W-:Y:S01]  /*6e50*/  IMAD.MOV.U32 R10, RZ, RZ, 0x1 ;  /* 0x00000001ff0a7424 */ /* 0x000fe200078e00ff */
[----:B------:R-:W-:Y:S01]  /*6e60*/  LOP3.LUT R9, R18, 0x2, RZ, 0xfc, !PT ;  /* 0x0000000212097812 */ /* 0x000fe200078efcff */
[----:B------:R-:W-:Y:S01]  /*6e70*/  IMAD.MOV.U32 R8, RZ, RZ, RZ ;  /* 0x000000ffff087224 */ /* 0x000fe200078e00ff */
[----:B------:R-:W1:Y:S01]  /*6e80*/  S2UR UR8, SR_CgaCtaId ;  /* 0x00000000000879c3 */ /* 0x000e620000008800 */
[----:B------:R-:W-:Y:S01]  /*6e90*/  ULDC UR4, c[0x0][0x600] ;  /* 0x0001800000047ab9 */ /* 0x000fe20000000800 */
[----:B------:R-:W-:Y:S01]  /*6ea0*/  UMOV UR7, 0x1 ;  /* 0x0000000100077882 */ /* 0x000fe20000000000 */
[----:B------:R-:W-:-:S02]  /*6eb0*/  UIADD3 UR15, UR4, -0x1, URZ ;  /* 0xffffffff040f7890 */ /* 0x000fc4000fffe03f */
[----:B------:R-:W-:Y:S02]  /*6ec0*/  USHF.L.U32 UR17, UR7, UR5, URZ ;  /* 0x0000000507117299 */ /* 0x000fe4000800063f */
[----:B------:R-:W-:Y:S01]  /*6ed0*/  ULOP3.LUT UR16, URZ, UR6, URZ, 0x33, !UPT ;  /* 0x000000063f107292 */ /* 0x000fe2000f8e333f */
[----:B------:R-:W-:Y:S01]  /*6ee0*/  ULDC.64 UR20, c[0x0][0x198] ;  /* 0x0000660000147ab9 */ /* 0x000fe20000000a00 */
[----:B0-----:R-:W-:-:S05]  /*6ef0*/  VIADD R3, R3, 0x3f ;  /* 0x0000003f03037836 */ /* 0x001fca0000000000 */
[----:B------:R-:W-:Y:S01]  /*6f00*/  SHF.R.S32.HI R4, RZ, 0x1f, R3 ;  /* 0x0000001fff047819 */ /* 0x000fe20000011403 */
[----:B-1----:R-:W-:-:S03]  /*6f10*/  IMAD.U32 R12, RZ, RZ, UR8 ;  /* 0x00000008ff0c7e24 */ /* 0x002fc6000f8e00ff */
[----:B------:R-:W-:Y:S01]  /*6f20*/  LEA.HI R4, R4, R3, RZ, 0x6 ;  /* 0x0000000304047211 */ /* 0x000fe200078f30ff */
[----:B------:R-:W-:-:S03]  /*6f30*/  IMAD.MOV.U32 R3, RZ, RZ, 0x1 ;  /* 0x00000001ff037424 */ /* 0x000fc600078e00ff */
[----:B------:R-:W-:-:S05]  /*6f40*/  SHF.R.S32.HI R11, RZ, 0x6, R4 ;  /* 0x00000006ff0b7819 */ /* 0x000fca0000011404 */
[----:B------:R-:W-:-:S07]  /*6f50*/  VIADD R13, R11, 0x1 ;  /* 0x000000010b0d7836 */ /* 0x000fce0000000000 */
.L_x_179:
[----:B------:R-:W-:-:S03]  /*6f60*/  UMOV UR4, 0xffffffff ;  /* 0xffffffff00047882 */ /* 0x000fc60000000000 */
[----:B------:R-:W-:Y:S05]  /*6f70*/  BRA.DIV UR4, `(.L_x_169) ;  /* 0x0000001204207947 */ /* 0x000fea000b800000 */
[----:B------:R-:W-:-:S13]  /*6f80*/  ELECT P6, URZ, PT ;  /* 0x00000000003f782f */ /* 0x000fda00038c0000 */
.L_x_193:
[----:B------:R-:W0:Y:S01]  /*6f90*/  LDC R4, c[0x0][0x28c] ;  /* 0x0000a300ff047b82 */ /* 0x000e220000000800 */
[----:B------:R-:W-:Y:S01]  /*6fa0*/  BSSY B1, `(.L_x_170) ;  /* 0x000003b000017945 */ /* 0x000fe20003800000 */
[----:B0-----:R-:W-:-:S13]  /*6fb0*/  ISETP.LT.OR P6, PT, R4, 0x1, !P6 ;  /* 0x000000010400780c */ /* 0x001fda00077c1670 */
[----:B------:R-:W-:Y:S05]  /*6fc0*/  @P6 BRA `(.L_x_171) ;  /* 0x0000000000e06947 */ /* 0x000fea0003800000 */
[----:B------:R-:W-:Y:S02]  /*6fd0*/  IMAD R21, R21, 0x8, R12 ;  /* 0x0000000815157824 */ /* 0x000fe400078e020c */
[----:B------:R-:W-:Y:S02]  /*6fe0*/  IMAD.SHL.U32 R19, R19, 0x80, RZ ;  /* 0x0000008013137824 */ /* 0x000fe400078e00ff */
[----:B------:R-:W-:Y:S02]  /*6ff0*/  IMAD.MOV.U32 R22, RZ, RZ, RZ ;  /* 0x000000ffff167224 */ /* 0x000fe400078e00ff */
[----:B------:R-:W-:Y:S02]  /*7000*/  IMAD.MOV.U32 R4, RZ, RZ, R13 ;  /* 0x000000ffff047224 */ /* 0x000fe400078e000d */
[----:B------:R-:W-:Y:S02]  /*7010*/  IMAD.MOV.U32 R5, RZ, RZ, R3 ;  /* 0x000000ffff057224 */ /* 0x000fe400078e0003 */
[----:B------:R-:W-:-:S02]  /*7020*/  IMAD.MOV.U32 R7, RZ, RZ, R8 ;  /* 0x000000ffff077224 */ /* 0x000fc400078e0008 */
[----:B------:R-:W-:-:S07]  /*7030*/  IMAD.SHL.U32 R21, R21, 0x10, RZ ;  /* 0x0000001015157824 */ /* 0x000fce00078e00ff */
.L_x_174:
[----:B------:R-:W0:Y:S01]  /*7040*/  S2UR UR4, SR_CgaCtaId ;  /* 0x00000000000479c3 */ /* 0x000e220000008800 */
[----:B------:R-:W-:Y:S02]  /*7050*/  MOV R15, 0x400 ;  /* 0x00000400000f7802 */ /* 0x000fe40000000f00 */
[----:B------:R-:W-:Y:S02]  /*7060*/  SHF.L.U32 R14, R5, 0x1f, RZ ;  /* 0x0000001f050e7819 */ /* 0x000fe400000006ff */
[----:B------:R-:W-:Y:S01]  /*7070*/  ISETP.NE.AND P1, PT, R0, RZ, PT ;  /* 0x000000ff0000720c */ /* 0x000fe20003f25270 */
[----:B0-----:R-:W-:-:S05]  /*7080*/  IMAD.U32 R12, RZ, RZ, UR4 ;  /* 0x00000004ff0c7e24 */ /* 0x001fca000f8e00ff */
[----:B------:R-:W-:-:S07]  /*7090*/  LEA R20, R12, R15, 0x18 ;  /* 0x0000000f0c147211 */ /* 0x000fce00078ec0ff */
[----:B------:R-:W0:Y:S01]  /*70a0*/  @!P1 LDC R15, c[0x0][0x500] ;  /* 0x00014000ff0f9b82 */ /* 0x000e220000000800 */
[----:B------:R-:W-:-:S04]  /*70b0*/  IMAD R23, R7, 0x8, R20 ;  /* 0x0000000807177824 */ /* 0x000fc800078e0214 */
[----:B------:R-:W1:Y:S02]  /*70c0*/  SYNCS.PHASECHK.TRANS64.TRYWAIT P0, [R23+URZ+0x38], R14 ;  /* 0x0000380e170075a7 */ /* 0x000e64000800017f */
[----:B-1----:R-:W-:Y:S05]  /*70d0*/  @!P0 BRA `(.L_x_172) ;  /* 0x0000000c00e88947 */ /* 0x002fea0003800000 */
.L_x_194:
[----:B-1----:R-:W-:Y:S01]  /*70e0*/  PRMT R14, R9, 0x9910, RZ ;  /* 0x00009910090e7816 */ /* 0x002fe200000000ff */
[----:B0-----:R0:W-:Y:S03]  /*70f0*/  @!P1 SYNCS.ARRIVE.TRANS64 RZ, [R23+URZ], R15 ;  /* 0x0000000f17ff99a7 */ /* 0x0011e6000800003f */
[----:B------:R-:W-:-:S13]  /*7100*/  ISETP.NE.AND P0, PT, R14, 0x2, PT ;  /* 0x000000020e00780c */ /* 0x000fda0003f05270 */
[----:B0-----:R-:W-:Y:S05]  /*7110*/  @P0 BRA `(.L_x_173) ;  /* 0x0000000000040947 */ /* 0x001fea0003800000 */
[----:B------:R-:W-:Y:S01]  /*7120*/  BPT.TRAP 0x1 ;  /* 0x000000040000795c */ /* 0x000fe20000300000 */
.L_x_173:
[----:B------:R-:W-:Y:S01]  /*7130*/  IMAD R14, R7, 0x8, R12 ;  /* 0x00000008070e7824 */ /* 0x000fe200078e020c */
[----:B------:R-:W-:Y:S01]  /*7140*/  R2UR UR9, R23 ;  /* 0x00000000170972ca */ /* 0x000fe200000e0000 */
[----:B------:R-:W-:Y:S01]  /*7150*/  VIADD R4, R4, 0xffffffff ;  /* 0xffffffff04047836 */ /* 0x000fe20000000000 */
[----:B------:R-:W-:Y:S01]  /*7160*/  UIADD3 UR4, UP0, UR20, 0xf0, URZ ;  /* 0x000000f014047890 */ /* 0x000fe2000ff1e03f */
[----:B------:R-:W-:Y:S01]  /*7170*/  IMAD.SHL.U32 R14, R14, 0x400, RZ ;  /* 0x000004000e0e7824 */ /* 0x000fe200078e00ff */
[----:B------:R-:W-:Y:S01]  /*7180*/  R2UR UR11, R21 ;  /* 0x00000000150b72ca */ /* 0x000fe200000e0000 */
[----:B------:R-:W-:Y:S01]  /*7190*/  UIADD3 UR22, UP1, UR20, 0x1f0, URZ ;  /* 0x000001f014167890 */ /* 0x000fe2000ff3e03f */
[----:B------:R-:W-:Y:S01]  /*71a0*/  R2UR UR10, R22 ;  /* 0x00000000160a72ca */ /* 0x000fe200000e0000 */
[--C-:B------:R-:W-:Y:S01]  /*71b0*/  IMAD R14, R14, 0x2, R20.reuse ;  /* 0x000000020e0e7824 */ /* 0x100fe200078e0214 */
[----:B------:R-:W-:Y:S01]  /*71c0*/  R2UR UR12, R6 ;  /* 0x00000000060c72ca */ /* 0x000fe200000e0000 */
[----:B------:R-:W-:Y:S01]  /*71d0*/  IMAD R20, R7, 0x4000, R20 ;  /* 0x0000400007147824 */ /* 0x000fe200078e0214 */
[----:B------:R-:W-:Y:S01]  /*71e0*/  R2UR UR18, R19 ;  /* 0x00000000131272ca */ /* 0x000fe200000e0000 */
[----:B------:R-:W-:Y:S01]  /*71f0*/  VIADD R7, R7, 0x1 ;  /* 0x0000000107077836 */ /* 0x000fe20000000000 */
[----:B------:R-:W-:Y:S01]  /*7200*/  R2UR UR5, R14 ;  /* 0x000000000e0572ca */ /* 0x000fe200000e0000 */
[----:B------:R-:W-:Y:S01]  /*7210*/  UIADD3.X UR23, URZ, UR21, URZ, UP1, !UPT ;  /* 0x000000153f177290 */ /* 0x000fe20008ffe43f */
[----:B------:R-:W-:Y:S01]  /*7220*/  R2UR UR8, R20 ;  /* 0x00000000140872ca */ /* 0x000fe200000e0000 */
[----:B------:R-:W-:Y:S01]  /*7230*/  UMOV UR19, 0xff0000 ;  /* 0x00ff000000137882 */ /* 0x000fe20000000000 */
[----:B------:R-:W-:Y:S01]  /*7240*/  ISETP.GT.AND P1, PT, R4, 0x1, PT ;  /* 0x000000010400780c */ /* 0x000fe20003f24270 */
[----:B------:R-:W-:Y:S01]  /*7250*/  UMOV UR6, 0x0 ;  /* 0x0000000000067882 */ /* 0x000fe20000000000 */
[----:B------:R-:W-:Y:S01]  /*7260*/  UMOV UR7, 0x10000000 ;  /* 0x1000000000077882 */ /* 0x000fe20000000000 */
[----:B------:R-:W-:Y:S01]  /*7270*/  ISETP.NE.AND P0, PT, R7, 0x7, PT ;  /* 0x000000070700780c */ /* 0x000fe20003f05270 */
[----:B------:R-:W-:-:S03]  /*7280*/  VIADD R22, R22, 0x40 ;  /* 0x0000004016167836 */ /* 0x000fc60000000000 */
[----:B------:R-:W-:Y:S02]  /*7290*/  SEL R14, RZ, 0x1, P0 ;  /* 0x00000001ff0e7807 */ /* 0x000fe40000000000 */
[----:B------:R-:W-:Y:S01]  /*72a0*/  UIADD3 UR13, UR5, 0x180, URZ ;  /* 0x00000180050d7890 */ /* 0x000fe2000fffe03f */
[----:B------:R-:W-:Y:S01]  /*72b0*/  SEL R7, R7, RZ, P0 ;  /* 0x000000ff07077207 */ /* 0x000fe20000000000 */
[----:B------:R-:W-:Y:S01]  /*72c0*/  UIADD3.X UR5, URZ, UR21, URZ, UP0, !UPT ;  /* 0x000000153f057290 */ /* 0x000fe200087fe43f */
[----:B------:R-:W-:Y:S01]  /*72d0*/  LOP3.LUT R5, R5, R14, RZ, 0x3c, !PT ;  /* 0x0000000e05057212 */ /* 0x000fe200078e3cff */
[----:B------:R-:W-:-:S03]  /*72e0*/  UIADD3 UR14, UR8, 0x1c180, URZ ;  /* 0x0001c180080e7890 */ /* 0x000fc6000fffe03f */
[----:B------:R-:W-:-:S04]  /*72f0*/  UMOV UR8, UR13 ;  /* 0x0000000d00087c82 */ /* 0x000fc80008000000 */
[----:B------:R0:W-:Y:S02]  /*7300*/  UTMALDG.3D.MULTICAST [UR8], [UR4], UR19, desc[UR6] ;  /* 0x00000608040073b4 */ /* 0x0001e40008011813 */
[----:B0-----:R-:W-:Y:S01]  /*7310*/  UMOV UR8, UR14 ;  /* 0x0000000e00087c82 */ /* 0x001fe20008000000 */
[----:B------:R-:W-:Y:S02]  /*7320*/  UMOV UR11, UR18 ;  /* 0x00000012000b7c82 */ /* 0x000fe40008000000 */
[----:B------:R0:W-:Y:S02]  /*7330*/  UTMALDG.3D [UR8], [UR22], desc[UR6] ;  /* 0x00000608160075b4 */ /* 0x0001e40008011000 */
[----:B0-----:R-:W-:Y:S05]  /*7340*/  @P1 BRA `(.L_x_174) ;  /* 0xfffffffc003c1947 */ /* 0x001fea000383ffff */
.L_x_171:
[----:B------:R-:W-:Y:S05]  /*7350*/  BSYNC B1 ;  /* 0x0000000000017941 */ /* 0x000fea0003800000 */
.L_x_170:
[----:B------:R-:W-:Y:S01]  /*7360*/  LOP3.LUT P1, RZ, R10, 0xff, RZ, 0xc0, !PT ;  /* 0x000000ff0aff7812 */ /* 0x000fe2000782c0ff */
[C---:B------:R-:W-:Y:S01]  /*7370*/  IMAD.IADD R15, R11.reuse, 0x1, R8 ;  /* 0x000000010b0f7824 */ /* 0x040fe200078e0208 */
[----:B------:R-:W-:Y:S01]  /*7380*/  ULDC.64 UR4, c[0x0][0x650] ;  /* 0x0001940000047ab9 */ /* 0x000fe20000000a00 */
[----:B------:R-:W-:Y:S01]  /*7390*/  ISETP.GE.U32.AND P2, PT, R11, 0x7, PT ;  /* 0x000000070b00780c */ /* 0x000fe20003f46070 */
[----:B------:R-:W-:Y:S01]  /*73a0*/  BSSY B1, `(.L_x_175) ;  /* 0x000006d000017945 */ /* 0x000fe20003800000 */
[C---:B------:R-:W-:Y:S01]  /*73b0*/  IMAD.WIDE.U32 R4, R15.reuse, 0x24924925, RZ ;  /* 0x249249250f047825 */ /* 0x040fe200078e00ff */
[----:B------:R-:W-:Y:S02]  /*73c0*/  ISETP.GT.U32.AND P0, PT, R15, 0x6, PT ;  /* 0x000000060f00780c */ /* 0x000fe40003f04070 */
[----:B------:R-:W-:Y:S01]  /*73d0*/  PRMT R10, RZ, 0x7610, R10 ;  /* 0x00007610ff0a7816 */ /* 0x000fe2000000000a */
[----:B------:R-:W-:Y:S01]  /*73e0*/  IMAD.MOV.U32 R21, RZ, RZ, -0x1 ;  /* 0xffffffffff157424 */ /* 0x000fe200078e00ff */
[----:B------:R-:W-:Y:S01]  /*73f0*/  ISETP.LT.U32.AND P0, PT, R11, 0x7, P0 ;  /* 0x000000070b00780c */ /* 0x000fe20000701070 */
[----:B------:R-:W-:-:S02]  /*7400*/  IMAD.MOV.U32 R19, RZ, RZ, -0x1 ;  /* 0xffffffffff137424 */ /* 0x000fc400078e00ff */
[----:B------:R-:W0:Y:S01]  /*7410*/  @P1 S2R R12, SR_CgaCtaId ;  /* 0x00000000000c1919 */ /* 0x000e220000008800 */
[----:B------:R-:W-:Y:S02]  /*7420*/  SEL R4, RZ, 0x1, !P0 ;  /* 0x00000001ff047807 */ /* 0x000fe40004000000 */
[----:B------:R-:W-:Y:S02]  /*7430*/  IADD3 R16, P0, R16, UR36, RZ ;  /* 0x0000002410107c10 */ /* 0x000fe4000ff1e0ff */
[----:B------:R-:W-:Y:S02]  /*7440*/  @P1 MOV R7, 0x400 ;  /* 0x0000040000071802 */ /* 0x000fe40000000f00 */
[----:B------:R-:W-:Y:S02]  /*7450*/  IADD3.X R17, R17, UR42, RZ, P0, !PT ;  /* 0x0000002a11117c10 */ /* 0x000fe400087fe4ff */
[----:B------:R-:W-:Y:S02]  /*7460*/  ISETP.GE.U32.AND P0, PT, R16, UR4, PT ;  /* 0x0000000410007c0c */ /* 0x000fe4000bf06070 */
[----:B------:R-:W-:-:S02]  /*7470*/  LOP3.LUT R3, R3, R4, RZ, 0x3c, !PT ;  /* 0x0000000403037212 */ /* 0x000fc400078e3cff */
[----:B------:R-:W-:Y:S02]  /*7480*/  ISETP.GE.U32.AND.EX P0, PT, R17, UR5, PT, P0 ;  /* 0x0000000511007c0c */ /* 0x000fe4000bf06100 */
[----:B------:R-:W-:Y:S02]  /*7490*/  PRMT R4, RZ, 0x7610, R4 ;  /* 0x00007610ff047816 */ /* 0x000fe40000000004 */
[----:B0-----:R-:W-:Y:S01]  /*74a0*/  @P1 LEA R6, R12, R7, 0x18 ;  /* 0x000000070c061211 */ /* 0x001fe200078ec0ff */
[----:B------:R-:W-:-:S03]  /*74b0*/  IMAD.IADD R7, R15, 0x1, -R5 ;  /* 0x000000010f077824 */ /* 0x000fc600078e0a05 */
[----:B------:R0:W-:Y:S02]  /*74c0*/  @P1 SYNCS.ARRIVE.TRANS64.A1T0 RZ, [R6+URZ+0x88], RZ ;  /* 0x000088ff06ff19a7 */ /* 0x0001e4000810003f */
[----:B------:R-:W-:-:S04]  /*74d0*/  LEA.HI R7, R7, R5, RZ, 0x1f ;  /* 0x0000000507077211 */ /* 0x000fc800078ff8ff */
[----:B------:R-:W-:Y:S01]  /*74e0*/  SHF.R.U32.HI R8, RZ, 0x2, R7 ;  /* 0x00000002ff087819 */ /* 0x000fe20000011607 */
[----:B0-----:R-:W-:-:S03]  /*74f0*/  IMAD.MOV.U32 R6, RZ, RZ, -0x1 ;  /* 0xffffffffff067424 */ /* 0x001fc600078e00ff */
[----:B------:R-:W-:Y:S01]  /*7500*/  @P2 LOP3.LUT R3, R3, 0x1, R8, 0x78, !PT ;  /* 0x0000000103032812 */ /* 0x000fe200078e7808 */
[----:B------:R-:W-:Y:S01]  /*7510*/  IMAD R8, R8, -0x7, R15 ;  /* 0xfffffff908087824 */ /* 0x000fe200078e020f */
[----:B------:R-:W-:Y:S06]  /*7520*/  @P0 BRA `(.L_x_176) ;  /* 0x0000000400500947 */ /* 0x000fec0003800000 */
[----:B------:R-:W0:Y:S01]  /*7530*/  S2R R19, SR_CTAID.X ;  /* 0x0000000000137919 */ /* 0x000e220000002500 */
[----:B------:R-:W-:Y:S01]  /*7540*/  ULDC.64 UR4, c[0x0][0x628] ;  /* 0x00018a0000047ab9 */ /* 0x000fe20000000a00 */
[----:B------:R-:W1:Y:S01]  /*7550*/  LDC R20, c[0x0][0x144] ;  /* 0x00005100ff147b82 */ /* 0x000e620000000800 */
[----:B------:R-:W-:Y:S01]  /*7560*/  ISETP.NE.U32.AND P0, PT, RZ, UR4, PT ;  /* 0x00000004ff007c0c */ /* 0x000fe2000bf05070 */
[----:B------:R-:W2:Y:S01]  /*7570*/  S2R R14, SR_CTAID.Y ;  /* 0x00000000000e7919 */ /* 0x000ea20000002600 */
[----:B------:R-:W-:Y:S01]  /*7580*/  ULDC UR7, c[0x0][0x630] ;  /* 0x00018c0000077ab9 */ /* 0x000fe20000000800 */
[----:B------:R-:W-:Y:S01]  /*7590*/  ULDC UR8, c[0x0][0x150] ;  /* 0x0000540000087ab9 */ /* 0x000fe20000000800 */
[----:B------:R-:W-:Y:S01]  /*75a0*/  ISETP.NE.AND.EX P0, PT, RZ, UR5, PT, P0 ;  /* 0x00000005ff007c0c */ /* 0x000fe2000bf05300 */
[----:B------:R-:W-:Y:S02]  /*75b0*/  IMAD.MOV.U32 R4, RZ, RZ, R16 ;  /* 0x000000ffff047224 */ /* 0x000fe400078e0010 */
[----:B------:R-:W-:Y:S01]  /*75c0*/  IMAD.MOV.U32 R5, RZ, RZ, R17 ;  /* 0x000000ffff057224 */ /* 0x000fe200078e0011 */
[----:B0-----:R-:W-:-:S09]  /*75d0*/  I2FP.F32.U32 R21, R19 ;  /* 0x0000001300157245 */ /* 0x001fd20000201000 */
[----:B------:R-:W-:Y:S05]  /*75e0*/  @!P0 BRA `(.L_x_177) ;  /* 0x0000000000288947 */ /* 0x000fea0003800000 */
[----:B------:R-:W-:Y:S02]  /*75f0*/  ULDC UR6, c[0x0][0x634] ;  /* 0x00018d0000067ab9 */ /* 0x000fe40000000800 */
[----:B------:R-:W-:-:S05]  /*7600*/  IADD3 R5, P0, R16, UR6, RZ ;  /* 0x0000000610057c10 */ /* 0x000fca000ff1e0ff */
[----:B------:R-:W-:-:S04]  /*7610*/  IMAD.X R15, RZ, RZ, R17, P0 ;  /* 0x000000ffff0f7224 */ /* 0x000fc800000e0611 */
[----:B------:R-:W-:-:S04]  /*7620*/  IMAD.WIDE.U32 R6, R15, UR4, RZ ;  /* 0x000000040f067c25 */ /* 0x000fc8000f8e00ff */
[----:B------:R-:W-:-:S04]  /*7630*/  IMAD.WIDE.U32 R6, P0, R5, UR5, R6 ;  /* 0x0000000505067c25 */ /* 0x000fc8000f800006 */
[----:B------:R-:W-:-:S04]  /*7640*/  IMAD.WIDE.U32 R4, R5, UR4, RZ ;  /* 0x0000000405047c25 */ /* 0x000fc8000f8e00ff */
[----:B------:R-:W-:Y:S01]  /*7650*/  IMAD.MOV.U32 R4, RZ, RZ, R7 ;  /* 0x000000ffff047224 */ /* 0x000fe200078e0007 */
[----:B------:R-:W-:Y:S01]  /*7660*/  IADD3 RZ, P1, R5, R6, RZ ;  /* 0x0000000605ff7210 */ /* 0x000fe20007f3e0ff */
[----:B------:R-:W-:-:S04]  /*7670*/  IMAD.X R5, RZ, RZ, RZ, P0 ;  /* 0x000000ffff057224 */ /* 0x000fc800000e06ff */
[----:B------:R-:W-:-:S08]  /*7680*/  IMAD.WIDE.U32.X R4, R15, UR5, R4, P1 ;  /* 0x000000050f047c25 */ /* 0x000fd000088e0404 */
.L_x_177:
[----:B------:R-:W-:Y:S01]  /*7690*/  FMUL R21, R21, UR8 ;  /* 0x0000000815157c20 */ /* 0x000fe20008400000 */
[--C-:B------:R-:W-:Y:S01]  /*76a0*/  SHF.R.U64 R15, R4, UR7, R5.reuse ;  /* 0x00000007040f7c19 */ /* 0x100fe20008001205 */
[----:B------:R-:W-:Y:S01]  /*76b0*/  ULDC.64 UR4, c[0x0][0x620] ;  /* 0x0001880000047ab9 */ /* 0x000fe20000000a00 */
[----:B------:R-:W-:Y:S01]  /*76c0*/  SHF.R.U32.HI R4, RZ, UR7, R5 ;  /* 0x00000007ff047c19 */ /* 0x000fe20008011605 */
[----:B------:R-:W-:Y:S01]  /*76d0*/  ULDC.64 UR6, c[0x0][0x640] ;  /* 0x0001900000067ab9 */ /* 0x000fe20000000a00 */
[----:B------:R-:W-:Y:S01]  /*76e0*/  IADD3 R5, P0, RZ, -R15, RZ ;  /* 0x8000000fff057210 */ /* 0x000fe20007f1e0ff */
[----:B------:R-:W0:Y:S04]  /*76f0*/  F2I.U32.TRUNC.NTZ R21, R21 ;  /* 0x0000001500157305 */ /* 0x000e28000020f000 */
[----:B------:R-:W-:Y:S01]  /*7700*/  IMAD.X R4, RZ, RZ, ~R4, P0 ;  /* 0x000000ffff047224 */ /* 0x000fe200000e0e04 */
[----:B------:R-:W-:-:S03]  /*7710*/  ISETP.NE.U32.AND P0, PT, RZ, UR6, PT ;  /* 0x00000006ff007c0c */ /* 0x000fc6000bf05070 */
[----:B------:R-:W-:Y:S01]  /*7720*/  IMAD R4, R4, UR4, RZ ;  /* 0x0000000404047c24 */ /* 0x000fe2000f8e02ff */
[----:B------:R-:W-:-:S03]  /*7730*/  ISETP.NE.AND.EX P0, PT, RZ, UR7, PT, P0 ;  /* 0x00000007ff007c0c */ /* 0x000fc6000bf05300 */
[C---:B------:R-:W-:Y:S01]  /*7740*/  IMAD R7, R5.reuse, UR5, R4 ;  /* 0x0000000505077c24 */ /* 0x040fe2000f8e0204 */
[----:B------:R-:W-:Y:S01]  /*7750*/  ULDC UR5, c[0x0][0x154] ;  /* 0x0000550000057ab9 */ /* 0x000fe20000000800 */
[----:B------:R-:W-:Y:S01]  /*7760*/  IMAD.WIDE.U32 R4, R5, UR4, R16 ;  /* 0x0000000405047c25 */ /* 0x000fe2000f8e0010 */
[----:B------:R-:W-:-:S03]  /*7770*/  ULDC UR4, c[0x0][0x618] ;  /* 0x0001860000047ab9 */ /* 0x000fc60000000800 */
[----:B0-----:R-:W-:Y:S02]  /*7780*/  IMAD.MOV R6, RZ, RZ, -R21 ;  /* 0x000000ffff067224 */ /* 0x001fe400078e0a15 */
[----:B------:R-:W0:Y:S01]  /*7790*/  LDC R21, c[0x0][0x148] ;  /* 0x00005200ff157b82 */ /* 0x000e220000000800 */
[----:B------:R-:W-:Y:S02]  /*77a0*/  IMAD.IADD R5, R5, 0x1, R7 ;  /* 0x0000000105057824 */ /* 0x000fe400078e0207 */
[----:B-1----:R-:W-:Y:S01]  /*77b0*/  IMAD R19, R20, R6, R19 ;  /* 0x0000000614137224 */ /* 0x002fe200078e0213 */
[----:B--2---:R-:W-:Y:S02]  /*77c0*/  I2FP.F32.U32 R6, R14 ;  /* 0x0000000e00067245 */ /* 0x004fe40000201000 */
[--C-:B------:R-:W-:Y:S02]  /*77d0*/  SHF.R.U64 R20, R4, UR4, R5.reuse ;  /* 0x0000000404147c19 */ /* 0x100fe40008001205 */
[----:B------:R-:W-:Y:S01]  /*77e0*/  SHF.R.U32.HI R5, RZ, UR4, R5 ;  /* 0x00000004ff057c19 */ /* 0x000fe20008011605 */
[----:B------:R-:W-:Y:S01]  /*77f0*/  FMUL R6, R6, UR5 ;  /* 0x0000000506067c20 */ /* 0x000fe20008400000 */
[----:B------:R-:W-:-:S02]  /*7800*/  ULDC UR4, c[0x0][0x608] ;  /* 0x0001820000047ab9 */ /* 0x000fc40000000800 */
[--C-:B------:R-:W-:Y:S01]  /*7810*/  SHF.R.U64 R23, R20, UR4, R5.reuse ;  /* 0x0000000414177c19 */ /* 0x100fe20008001205 */
[----:B------:R1:W2:Y:S01]  /*7820*/  F2I.U32.TRUNC.NTZ R24, R6 ;  /* 0x0000000600187305 */ /* 0x0002a2000020f000 */
[----:B------:R-:W-:Y:S01]  /*7830*/  SHF.R.U32.HI R4, RZ, UR4, R5 ;  /* 0x00000004ff047c19 */ /* 0x000fe20008011605 */
[----:B------:R-:W-:-:S03]  /*7840*/  ULDC UR4, c[0x0][0x658] ;  /* 0x0001960000047ab9 */ /* 0x000fc60000000800 */
[--C-:B------:R-:W-:Y:S02]  /*7850*/  SHF.R.U64 R22, R23, UR4, R4.reuse ;  /* 0x0000000417167c19 */ /* 0x100fe40008001204 */
[----:B------:R-:W-:-:S03]  /*7860*/  SHF.R.U32.HI R25, RZ, UR4, R4 ;  /* 0x00000004ff197c19 */ /* 0x000fc60008011604 */
[----:B------:R-:W-:Y:S02]  /*7870*/  IMAD.MOV.U32 R4, RZ, RZ, R22 ;  /* 0x000000ffff047224 */ /* 0x000fe400078e0016 */
[----:B------:R-:W-:Y:S01]  /*7880*/  IMAD.MOV.U32 R5, RZ, RZ, R25 ;  /* 0x000000ffff057224 */ /* 0x000fe200078e0019 */
[----:B-1----:R-:W-:Y:S06]  /*7890*/  @!P0 BRA `(.L_x_178) ;  /* 0x0000000000288947 */ /* 0x002fec0003800000 */
        /* <DEDUP_REMOVED lines=10> */
.L_x_178:
[----:B------:R-:W-:Y:S01]  /*7940*/  ISETP.NE.AND P0, PT, R2, 0x1, PT ;  /* 0x000000010200780c */ /* 0x000fe20003f05270 */
[----:B------:R-:W-:Y:S01]  /*7950*/  ULDC UR4, c[0x0][0x648] ;  /* 0x0001920000047ab9 */ /* 0x000fe20000000800 */
[----:B------:R-:W-:Y:S01]  /*7960*/  LOP3.LUT R23, R23, UR16, RZ, 0xc0, !PT ;  /* 0x0000001017177c12 */ /* 0x000fe2000f8ec0ff */
[----:B--2---:R-:W-:Y:S01]  /*7970*/  IMAD.MOV R24, RZ, RZ, -R24 ;  /* 0x000000ffff187224 */ /* 0x004fe200078e0a18 */
[----:B------:R-:W-:Y:S01]  /*7980*/  SHF.R.U64 R4, R4, UR4, R5 ;  /* 0x0000000404047c19 */ /* 0x000fe20008001205 */
[----:B------:R-:W-:Y:S01]  /*7990*/  ULDC UR4, c[0x0][0x638] ;  /* 0x00018e0000047ab9 */ /* 0x000fe20000000800 */
[----:B------:R-:W-:Y:S01]  /*79a0*/  LOP3.LUT R7, R20, UR15, RZ, 0xc0, !PT ;  /* 0x0000000f14077c12 */ /* 0x000fe2000f8ec0ff */
[----:B------:R-:W-:Y:S01]  /*79b0*/  ULDC UR5, c[0x0][0x610] ;  /* 0x0001840000057ab9 */ /* 0x000fe20000000800 */
[----:B------:R-:W-:Y:S02]  /*79c0*/  IMAD.MOV.U32 R6, RZ, RZ, R15 ;  /* 0x000000ffff067224 */ /* 0x000fe400078e000f */
[----:B------:R-:W-:-:S02]  /*79d0*/  IMAD.MOV R5, RZ, RZ, -R4 ;  /* 0x000000ffff057224 */ /* 0x000fc400078e0a04 */
[----:B------:R-:W-:Y:S02]  /*79e0*/  IMAD R4, R4, UR17, R23 ;  /* 0x0000001104047c24 */ /* 0x000fe4000f8e0217 */
[----:B0-----:R-:W-:Y:S02]  /*79f0*/  @P0 IMAD R19, R21, R24, R14 ;  /* 0x0000001815130224 */ /* 0x001fe400078e020e */
[----:B------:R-:W-:Y:S01]  /*7a00*/  IMAD R22, R5, UR4, R22 ;  /* 0x0000000405167c24 */ /* 0x000fe2000f8e0216 */
[----:B------:R-:W-:Y:S01]  /*7a10*/  ULDC UR4, c[0x0][0x600] ;  /* 0x0001800000047ab9 */ /* 0x000fe20000000800 */
[----:B------:R-:W-:Y:S02]  /*7a20*/  IMAD R21, R4, UR5, R19 ;  /* 0x0000000504157c24 */ /* 0x000fe4000f8e0213 */
[----:B------:R-:W-:Y:S02]  /*7a30*/  IMAD R22, R22, UR4, R7 ;  /* 0x0000000416167c24 */ /* 0x000fe4000f8e0207 */
[----:B------:R-:W-:-:S03]  /*7a40*/  IMAD.MOV.U32 R4, RZ, RZ, 0x1 ;  /* 0x00000001ff047424 */ /* 0x000fc600078e00ff */
[----:B------:R-:W-:Y:S02]  /*7a50*/  SEL R19, R22, R21, !P0 ;  /* 0x0000001516137207 */ /* 0x000fe40004000000 */
[----:B------:R-:W-:-:S07]  /*7a60*/  SEL R21, R21, R22, !P0 ;  /* 0x0000001615157207 */ /* 0x000fce0004000000 */
.L_x_176:
[----:B------:R-:W-:Y:S05]  /*7a70*/  BSYNC B1 ;  /* 0x0000000000017941 */ /* 0x000fea0003800000 */
.L_x_175:
[----:B------:R-:W-:-:S13]  /*7a80*/  LOP3.LUT P0, RZ, R4, 0xff, RZ, 0xc0, !PT ;  /* 0x000000ff04ff7812 */ /* 0x000fda000780c0ff */
[----:B------:R-:W-:Y:S05]  /*7a90*/  @P0 BRA `(.L_x_179) ;  /* 0xfffffff400300947 */ /* 0x000fea000383ffff */
[----:B------:R-:W-:Y:S05]  /*7aa0*/  BSYNC B0 ;  /* 0x0000000000007941 */ /* 0x000fea0003800000 */
.L_x_168:
[----:B------:R-:W-:-:S03]  /*7ab0*/  UMOV UR4, 0xffffffff ;  /* 0xffffffff00047882 */ /* 0x000fc60000000000 */
[----:B------:R-:W-:Y:S05]  /*7ac0*/  BRA.DIV UR4, `(.L_x_180) ;  /* 0x0000000604807947 */ /* 0x000fea000b800000 */
[----:B------:R-:W-:-:S13]  /*7ad0*/  ELECT P6, URZ, PT ;  /* 0x00000000003f782f */ /* 0x000fda00038c0000 */
.L_x_197:
[----:B------:R-:W-:Y:S04]  /*7ae0*/  BSSY B0, `(.L_x_181) ;  /* 0x0000046000007945 */ /* 0x000fe80003800000 */
[----:B------:R-:W-:Y:S05]  /*7af0*/  @!P6 BRA `(.L_x_182) ;  /* 0x000000040010e947 */ /* 0x000fea0003800000 */
[----:B------:R-:W-:-:S04]  /*7b00*/  LOP3.LUT R18, R18, 0x2, RZ, 0xfc, !PT ;  /* 0x0000000212127812 */ /* 0x000fc800078efcff */
[----:B------:R-:W-:-:S13]  /*7b10*/  ISETP.NE.AND P0, PT, R18, 0x3, PT ;  /* 0x000000031200780c */ /* 0x000fda0003f05270 */
[----:B------:R-:W-:Y:S05]  /*7b20*/  @!P0 BRA `(.L_x_183) ;  /* 0x0000000000048947 */ /* 0x000fea0003800000 */
[----:B------:R-:W-:Y:S01]  /*7b30*/  BPT.TRAP 0x1 ;  /* 0x000000040000795c */ /* 0x000fe20000300000 */
.L_x_183:
[----:B------:R-:W0:Y:S01]  /*7b40*/  S2R R5, SR_CgaCtaId ;  /* 0x0000000000057919 */ /* 0x000e220000008800 */
[----:B------:R-:W-:Y:S02]  /*7b50*/  MOV R0, 0x400 ;  /* 0x0000040000007802 */ /* 0x000fe40000000f00 */
[----:B------:R-:W-:Y:S02]  /*7b60*/  SHF.L.U32 R2, R3, 0x1f, RZ ;  /* 0x0000001f03027819 */ /* 0x000fe400000006ff */
[----:B0-----:R-:W-:-:S05]  /*7b70*/  LEA R5, R5, R0, 0x18 ;  /* 0x0000000005057211 */ /* 0x001fca00078ec0ff */
[----:B------:R-:W-:-:S04]  /*7b80*/  VIADD R5, R5, 0x38 ;  /* 0x0000003805057836 */ /* 0x000fc80000000000 */
[C---:B------:R-:W-:Y:S02]  /*7b90*/  IMAD R7, R8.reuse, 0x8, R5 ;  /* 0x0000000808077824 */ /* 0x040fe400078e0205 */
[----:B------:R-:W-:Y:S02]  /*7ba0*/  VIADD R8, R8, 0x1 ;  /* 0x0000000108087836 */ /* 0x000fe40000000000 */
[----:B------:R-:W0:Y:S03]  /*7bb0*/  SYNCS.PHASECHK.TRANS64.TRYWAIT P0, [R7+URZ], R2 ;  /* 0x00000002070075a7 */ /* 0x000e26000800017f */
[----:B------:R-:W-:-:S04]  /*7bc0*/  ISETP.NE.AND P1, PT, R8, 0x7, PT ;  /* 0x000000070800780c */ /* 0x000fc80003f25270 */
[----:B------:R-:W-:Y:S02]  /*7bd0*/  SEL R0, RZ, 0x1, P1 ;  /* 0x00000001ff007807 */ /* 0x000fe40000800000 */
[----:B------:R-:W-:Y:S02]  /*7be0*/  SEL R8, R8, RZ, P1 ;  /* 0x000000ff08087207 */ /* 0x000fe40000800000 */
[----:B------:R-:W-:-:S03]  /*7bf0*/  LOP3.LUT R9, R3, R0, RZ, 0x3c, !PT ;  /* 0x0000000003097212 */ /* 0x000fc600078e3cff */
[----:B------:R-:W-:Y:S01]  /*7c00*/  IMAD R6, R8, 0x8, R5 ;  /* 0x0000000808067824 */ /* 0x000fe200078e0205 */
[----:B------:R-:W-:Y:S01]  /*7c10*/  SHF.L.U32 R3, R9, 0x1f, RZ ;  /* 0x0000001f09037819 */ /* 0x000fe200000006ff */
[----:B0-----:R-:W-:Y:S06]  /*7c20*/  @!P0 BRA `(.L_x_184) ;  /* 0x0000000400488947 */ /* 0x001fec0003800000 */
.L_x_198:
[----:B------:R-:W1:Y:S01]  /*7c30*/  SYNCS.PHASECHK.TRANS64.TRYWAIT P0, [R6+URZ], R3 ;  /* 0x00000003060075a7 */ /* 0x000e62000800017f */
[----:B------:R-:W-:-:S05]  /*7c40*/  VIADD R0, R8, 0x1 ;  /* 0x0000000108007836 */ /* 0x000fca0000000000 */
[----:B------:R-:W-:-:S04]  /*7c50*/  ISETP.NE.AND P1, PT, R0, 0x7, PT ;  /* 0x000000070000780c */ /* 0x000fc80003f25270 */
[----:B0-----:R-:W-:Y:S02]  /*7c60*/  SEL R2, RZ, 0x1, P1 ;  /* 0x00000001ff027807 */ /* 0x001fe40000800000 */
[----:B------:R-:W-:Y:S02]  /*7c70*/  SEL R0, R0, RZ, P1 ;  /* 0x000000ff00007207 */ /* 0x000fe40000800000 */
[----:B------:R-:W-:-:S03]  /*7c80*/  LOP3.LUT R9, R9, R2, RZ, 0x3c, !PT ;  /* 0x0000000209097212 */ /* 0x000fc600078e3cff */
[----:B------:R-:W-:Y:S01]  /*7c90*/  IMAD R7, R0, 0x8, R5 ;  /* 0x0000000800077824 */ /* 0x000fe200078e0205 */
[----:B------:R-:W-:Y:S01]  /*7ca0*/  SHF.L.U32 R4, R9, 0x1f, RZ ;  /* 0x0000001f09047819 */ /* 0x000fe200000006ff */
[----:B-1----:R-:W-:Y:S06]  /*7cb0*/  @!P0 BRA `(.L_x_185) ;  /* 0x0000000400388947 */ /* 0x002fec0003800000 */
.L_x_199:
[----:B------:R-:W1:Y:S01]  /*7cc0*/  SYNCS.PHASECHK.TRANS64.TRYWAIT P0, [R7+URZ], R4 ;  /* 0x00000004070075a7 */ /* 0x000e62000800017f */
[----:B------:R-:W-:-:S05]  /*7cd0*/  VIADD R0, R0, 0x1 ;  /* 0x0000000100007836 */ /* 0x000fca0000000000 */
[----:B------:R-:W-:-:S04]  /*7ce0*/  ISETP.NE.AND P1, PT, R0, 0x7, PT ;  /* 0x000000070000780c */ /* 0x000fc80003f25270 */
[----:B------:R-:W-:Y:S02]  /*7cf0*/  SEL R2, RZ, 0x1, P1 ;  /* 0x00000001ff027807 */ /* 0x000fe40000800000 */
[----:B------:R-:W-:Y:S02]  /*7d00*/  SEL R0, R0, RZ, P1 ;  /* 0x000000ff00007207 */ /* 0x000fe40000800000 */
[----:B------:R-:W-:-:S03]  /*7d10*/  LOP3.LUT R9, R9, R2, RZ, 0x3c, !PT ;  /* 0x0000000209097212 */ /* 0x000fc600078e3cff */
[----:B0-----:R-:W-:Y:S01]  /*7d20*/  IMAD R6, R0, 0x8, R5 ;  /* 0x0000000800067824 */ /* 0x001fe200078e0205 */
[----:B------:R-:W-:Y:S01]  /*7d30*/  SHF.L.U32 R3, R9, 0x1f, RZ ;  /* 0x0000001f09037819 */ /* 0x000fe200000006ff */
[----:B-1----:R-:W-:Y:S06]  /*7d40*/  @!P0 BRA `(.L_x_186) ;  /* 0x0000000400288947 */ /* 0x002fec0003800000 */
.L_x_200:
        /* <DEDUP_REMOVED lines=9> */
.L_x_201:
        /* <DEDUP_REMOVED lines=9> */
.L_x_202:
[----:B------:R-:W1:Y:S01]  /*7e70*/  SYNCS.PHASECHK.TRANS64.TRYWAIT P0, [R6+URZ], R3 ;  /* 0x00000003060075a7 */ /* 0x000e62000800017f */
[----:B------:R-:W-:-:S05]  /*7e80*/  VIADD R0, R0, 0x1 ;  /* 0x0000000100007836 */ /* 0x000fca0000000000 */
[----:B------:R-:W-:-:S04]  /*7e90*/  ISETP.NE.AND P1, PT, R0, 0x7, PT ;  /* 0x000000070000780c */ /* 0x000fc80003f25270 */
[----:B------:R-:W-:Y:S02]  /*7ea0*/  SEL R2, RZ, 0x1, P1 ;  /* 0x00000001ff027807 */ /* 0x000fe40000800000 */
[----:B------:R-:W-:Y:S02]  /*7eb0*/  SEL R0, R0, RZ, P1 ;  /* 0x000000ff00007207 */ /* 0x000fe40000800000 */
[----:B------:R-:W-:Y:S01]  /*7ec0*/  LOP3.LUT R2, R9, R2, RZ, 0x3c, !PT ;  /* 0x0000000209027212 */ /* 0x000fe200078e3cff */
[----:B-1----:R-:W-:Y:S06]  /*7ed0*/  @!P0 BRA `(.L_x_189) ;  /* 0x0000000400008947 */ /* 0x002fec0003800000 */
.L_x_203:
[----:B------:R-:W-:Y:S01]  /*7ee0*/  IMAD R5, R0, 0x8, R5 ;  /* 0x0000000800057824 */ /* 0x000fe200078e0205 */
[----:B------:R-:W-:-:S07]  /*7ef0*/  SHF.L.U32 R0, R2, 0x1f, RZ ;  /* 0x0000001f02007819 */ /* 0x000fce00000006ff */
.L_x_190:
[----:B--2---:R2:W3:Y:S02]  /*7f00*/  SYNCS.PHASECHK.TRANS64.TRYWAIT P0, [R5+URZ], R0 ;  /* 0x00000000050075a7 */ /* 0x0044e4000800017f */
[----:B---3--:R-:W-:Y:S05]  /*7f10*/  @!P0 NANOSLEEP.SYNCS 0x989680 ;  /* 0x009896800000895d */ /* 0x008fea0003900000 */
[----:B------:R-:W3:Y:S02]  /*7f20*/  @!P0 SYNCS.PHASECHK.TRANS64 P0, [R5+URZ], R0 ;  /* 0x00000000050085a7 */ /* 0x000ee4000800007f */
[----:B---3--:R-:W-:Y:S05]  /*7f30*/  @!P0 BRA `(.L_x_190) ;  /* 0xfffffffc00f08947 */ /* 0x008fea000383ffff */
.L_x_182:
[----:B------:R-:W-:Y:S05]  /*7f40*/  BSYNC B0 ;  /* 0x0000000000007941 */ /* 0x000fea0003800000 */
.L_x_181:
[----:B------:R-:W-:Y:S05]  /*7f50*/  EXIT ;  /* 0x000000000000794d */ /* 0x000fea0003800000 */
.L_x_21:
[----:B-1----:R1:W2:Y:S02]  /*7f60*/  SYNCS.PHASECHK.TRANS64.TRYWAIT P1, [R3+URZ], R0 ;  /* 0x00000000030075a7 */ /* 0x0022a4000802017f */
[----:B--2---:R-:W-:Y:S05]  /*7f70*/  @!P1 NANOSLEEP.SYNCS 0x989680 ;  /* 0x009896800000995d */ /* 0x004fea0003900000 */
[----:B------:R-:W2:Y:S02]  /*7f80*/  @!P1 SYNCS.PHASECHK.TRANS64 P1, [R3+URZ], R0 ;  /* 0x00000000030095a7 */ /* 0x000ea4000802007f */
[----:B--2---:R-:W-:Y:S05]  /*7f90*/  @!P1 BRA `(.L_x_21) ;  /* 0xfffffffc00f09947 */ /* 0x004fea000383ffff */
[----:B------:R-:W-:Y:S05]  /*7fa0*/  BRA `(.L_x_20) ;  /* 0xffffff9400fc7947 */ /* 0x000fea000383ffff */
.L_x_26:
[----:B-1----:R1:W2:Y:S02]  /*7fb0*/  SYNCS.PHASECHK.TRANS64.TRYWAIT P1, [R5+URZ], R4 ;  /* 0x00000004050075a7 */ /* 0x0022a4000802017f */
[----:B--2---:R-:W-:Y:S05]  /*7fc0*/  @!P1 NANOSLEEP.SYNCS 0x989680 ;  /* 0x009896800000995d */ /* 0x004fea0003900000 */
[----:B------:R-:W2:Y:S02]  /*7fd0*/  @!P1 SYNCS.PHASECHK.TRANS64 P1, [R5+URZ], R4 ;  /* 0x00000004050095a7 */ /* 0x000ea4000802007f */
[----:B--2---:R-:W-:Y:S05]  /*7fe0*/  @!P1 BRA `(.L_x_26) ;  /* 0xfffffffc00f09947 */ /* 0x004fea000383ffff */
[----:B------:R-:W-:Y:S05]  /*7ff0*/  BRA `(.L_x_25) ;  /* 0xffffff9800d87947 */ /* 0x000fea000383ffff */
.L_x_169:
[----:B------:R-:W-:Y:S01]  /*8000*/  BSSY B1, `(.L_x_191) ;  /* 0x0000006000017945 */ /* 0x000fe20003800000 */
[----:B------:R-:W-:-:S07]  /*8010*/  IMAD.MOV.U32 R15, RZ, RZ, -0x1 ;  /* 0xffffffffff0f7424 */ /* 0x000fce00078e00ff */
[----:B------:R-:W-:Y:S05]  /*8020*/  WARPSYNC.COLLECTIVE R15, `(.L_x_192) ;  /* 0x000000000f0c7348 */ /* 0x000fea0003c00000 */
[----:B------:R-:W-:Y:S02]  /*8030*/  ELECT P6, UR62, PT ;  /* 0x00000000003e782f */ /* 0x000fe400038c0000 */
[----:B------:R-:W-:Y:S01]  /*8040*/  MOV R14, UR62 ;  /* 0x0000003e000e7c02 */ /* 0x000fe20008000f00 */
[----:B------:R-:W-:Y:S10]  /*8050*/  ENDCOLLECTIVE ;  /* 0x000000000000791b */ /* 0x000ff40003800000 */
.L_x_192:
[----:B------:R-:W-:Y:S05]  /*8060*/  BSYNC B1 ;  /* 0x0000000000017941 */ /* 0x000fea0003800000 */
.L_x_191:
[----:B------:R-:W-:Y:S05]  /*8070*/  BRA `(.L_x_193) ;  /* 0xffffffec00c47947 */ /* 0x000fea000383ffff */
.L_x_172:
[----:B-1----:R1:W2:Y:S02]  /*8080*/  SYNCS.PHASECHK.TRANS64.TRYWAIT P0, [R23+URZ+0x38], R14 ;  /* 0x0000380e170075a7 */ /* 0x0022a4000800017f */
[----:B--2---:R-:W-:Y:S05]  /*8090*/  @!P0 NANOSLEEP.SYNCS 0x989680 ;  /* 0x009896800000895d */ /* 0x004fea0003900000 */
[----:B------:R-:W2:Y:S02]  /*80a0*/  @!P0 SYNCS.PHASECHK.TRANS64 P0, [R23+URZ+0x38], R14 ;  /* 0x0000380e170085a7 */ /* 0x000ea4000800007f */
[----:B--2---:R-:W-:Y:S05]  /*80b0*/  @!P0 BRA `(.L_x_172) ;  /* 0xfffffffc00f08947 */ /* 0x004fea000383ffff */
[----:B------:R-:W-:Y:S05]  /*80c0*/  BRA `(.L_x_194) ;  /* 0xfffffff000047947 */ /* 0x000fea000383ffff */
.L_x_180:
[----:B------:R-:W-:Y:S01]  /*80d0*/  BSSY B0, `(.L_x_195) ;  /* 0x0000006000007945 */ /* 0x000fe20003800000 */
[----:B------:R-:W-:-:S07]  /*80e0*/  IMAD.MOV.U32 R15, RZ, RZ, -0x1 ;  /* 0xffffffffff0f7424 */ /* 0x000fce00078e00ff */
[----:B------:R-:W-:Y:S05]  /*80f0*/  WARPSYNC.COLLECTIVE R15, `(.L_x_196) ;  /* 0x000000000f0c7348 */ /* 0x000fea0003c00000 */
[----:B------:R-:W-:Y:S02]  /*8100*/  ELECT P6, UR62, PT ;  /* 0x00000000003e782f */ /* 0x000fe400038c0000 */
[----:B------:R-:W-:Y:S01]  /*8110*/  MOV R14, UR62 ;  /* 0x0000003e000e7c02 */ /* 0x000fe20008000f00 */
[----:B------:R-:W-:Y:S10]  /*8120*/  ENDCOLLECTIVE ;  /* 0x000000000000791b */ /* 0x000ff40003800000 */
.L_x_196:
[----:B------:R-:W-:Y:S05]  /*8130*/  BSYNC B0 ;  /* 0x0000000000007941 */ /* 0x000fea0003800000 */
.L_x_195:
[----:B------:R-:W-:Y:S05]  /*8140*/  BRA `(.L_x_197) ;  /* 0xfffffff800647947 */ /* 0x000fea000383ffff */
.L_x_184:
[----:B0-----:R0:W1:Y:S02]  /*8150*/  SYNCS.PHASECHK.TRANS64.TRYWAIT P0, [R7+URZ], R2 ;  /* 0x00000002070075a7 */ /* 0x001064000800017f */
[----:B-1----:R-:W-:Y:S05]  /*8160*/  @!P0 NANOSLEEP.SYNCS 0x989680 ;  /* 0x009896800000895d */ /* 0x002fea0003900000 */
[----:B------:R-:W1:Y:S02]  /*8170*/  @!P0 SYNCS.PHASECHK.TRANS64 P0, [R7+URZ], R2 ;  /* 0x00000002070085a7 */ /* 0x000e64000800007f */
[----:B-1----:R-:W-:Y:S05]  /*8180*/  @!P0 BRA `(.L_x_184) ;  /* 0xfffffffc00f08947 */ /* 0x002fea000383ffff */
[----:B------:R-:W-:Y:S05]  /*8190*/  BRA `(.L_x_198) ;  /* 0xfffffff800a47947 */ /* 0x000fea000383ffff */
.L_x_185:
[----:B0-----:R0:W1:Y:S02]  /*81a0*/  SYNCS.PHASECHK.TRANS64.TRYWAIT P0, [R6+URZ], R3 ;  /* 0x00000003060075a7 */ /* 0x001064000800017f */
[----:B-1----:R-:W-:Y:S05]  /*81b0*/  @!P0 NANOSLEEP.SYNCS 0x989680 ;  /* 0x009896800000895d */ /* 0x002fea0003900000 */
[----:B------:R-:W1:Y:S02]  /*81c0*/  @!P0 SYNCS.PHASECHK.TRANS64 P0, [R6+URZ], R3 ;  /* 0x00000003060085a7 */ /* 0x000e64000800007f */
[----:B-1----:R-:W-:Y:S05]  /*81d0*/  @!P0 BRA `(.L_x_185) ;  /* 0xfffffffc00f08947 */ /* 0x002fea000383ffff */
[----:B------:R-:W-:Y:S05]  /*81e0*/  BRA `(.L_x_199) ;  /* 0xfffffff800b47947 */ /* 0x000fea000383ffff */
.L_x_186:
[----:B0-----:R0:W1:Y:S02]  /*81f0*/  SYNCS.PHASECHK.TRANS64.TRYWAIT P0, [R7+URZ], R4 ;  /* 0x00000004070075a7 */ /* 0x001064000800017f */
[----:B-1----:R-:W-:Y:S05]  /*8200*/  @!P0 NANOSLEEP.SYNCS 0x989680 ;  /* 0x009896800000895d */ /* 0x002fea0003900000 */
[----:B------:R-:W1:Y:S02]  /*8210*/  @!P0 SYNCS.PHASECHK.TRANS64 P0, [R7+URZ], R4 ;  /* 0x00000004070085a7 */ /* 0x000e64000800007f */
[----:B-1----:R-:W-:Y:S05]  /*8220*/  @!P0 BRA `(.L_x_186) ;  /* 0xfffffffc00f08947 */ /* 0x002fea000383ffff */
[----:B------:R-:W-:Y:S05]  /*8230*/  BRA `(.L_x_200) ;  /* 0xfffffff800c47947 */ /* 0x000fea000383ffff */
.L_x_187:
[----:B0-----:R0:W1:Y:S02]  /*8240*/  SYNCS.PHASECHK.TRANS64.TRYWAIT P0, [R6+URZ], R3 ;  /* 0x00000003060075a7 */ /* 0x001064000800017f */
[----:B-1----:R-:W-:Y:S05]  /*8250*/  @!P0 NANOSLEEP.SYNCS 0x989680 ;  /* 0x009896800000895d */ /* 0x002fea0003900000 */
[----:B------:R-:W1:Y:S02]  /*8260*/  @!P0 SYNCS.PHASECHK.TRANS64 P0, [R6+URZ], R3 ;  /* 0x00000003060085a7 */ /* 0x000e64000800007f */
[----:B-1----:R-:W-:Y:S05]  /*8270*/  @!P0 BRA `(.L_x_187) ;  /* 0xfffffffc00f08947 */ /* 0x002fea000383ffff */
[----:B------:R-:W-:Y:S05]  /*8280*/  BRA `(.L_x_201) ;  /* 0xfffffff800d47947 */ /* 0x000fea000383ffff */
.L_x_188:
[----:B0-----:R0:W1:Y:S02]  /*8290*/  SYNCS.PHASECHK.TRANS64.TRYWAIT P0, [R7+URZ], R4 ;  /* 0x00000004070075a7 */ /* 0x001064000800017f */
[----:B-1----:R-:W-:Y:S05]  /*82a0*/  @!P0 NANOSLEEP.SYNCS 0x989680 ;  /* 0x009896800000895d */ /* 0x002fea0003900000 */
[----:B------:R-:W1:Y:S02]  /*82b0*/  @!P0 SYNCS.PHASECHK.TRANS64 P0, [R7+URZ], R4 ;  /* 0x00000004070085a7 */ /* 0x000e64000800007f */
[----:B-1----:R-:W-:Y:S05]  /*82c0*/  @!P0 BRA `(.L_x_188) ;  /* 0xfffffffc00f08947 */ /* 0x002fea000383ffff */
[----:B------:R-:W-:Y:S05]  /*82d0*/  BRA `(.L_x_202) ;  /* 0xfffffff800e47947 */ /* 0x000fea000383ffff */
.L_x_189:
[----:B-1----:R1:W2:Y:S02]  /*82e0*/  SYNCS.PHASECHK.TRANS64.TRYWAIT P0, [R6+URZ], R3 ;  /* 0x00000003060075a7 */ /* 0x0022a4000800017f */
[----:B--2---:R-:W-:Y:S05]  /*82f0*/  @!P0 NANOSLEEP.SYNCS 0x989680 ;  /* 0x009896800000895d */ /* 0x004fea0003900000 */
[----:B------:R-:W2:Y:S02]  /*8300*/  @!P0 SYNCS.PHASECHK.TRANS64 P0, [R6+URZ], R3 ;  /* 0x00000003060085a7 */ /* 0x000ea4000800007f */
[----:B--2---:R-:W-:Y:S05]  /*8310*/  @!P0 BRA `(.L_x_189) ;  /* 0xfffffffc00f08947 */ /* 0x004fea000383ffff */
[----:B------:R-:W-:Y:S05]  /*8320*/  BRA `(.L_x_203) ;  /* 0xfffffff800ec7947 */ /* 0x000fea000383ffff */
.L_x_204:
[----:B------:R-:W-:-:S00]  /*8330*/  BRA `(.L_x_204) ;  /* 0xfffffffc00fc7947 */ /* 0x000fc0000383ffff */
[----:B------:R-:W-:-:S00]  /*8340*/  NOP ;  /* 0x0000000000007918 */ /* 0x000fc00000000000 */
        /* <DEDUP_REMOVED lines=11> */
.L_x_205:


//--------------------- .nv.global.init           --------------------------
	.section	.nv.global.init,"aw",@progbits
.nv.global.init:
	.type		$str$22,@object
	.size		$str$22,($str$23 - $str$22)
$str$22:
        /*0000*/ 	.byte	0x6b, 0x5f, 0x74, 0x69, 0x6c, 0x65, 0x5f, 0x63, 0x6f, 0x75, 0x6e, 0x74, 0x20, 0x3e, 0x3d, 0x20
        /*0010*/ 	.byte	0x31, 0x00
	.type		$str$23,@object
	.size		$str$23,(__unnamed_1 - $str$23)
$str$23:
        /*0012*/ 	.byte	0x2f, 0x74, 0x6d, 0x70, 0x2f, 0x63, 0x75, 0x74, 0x6c, 0x61, 0x73, 0x73, 0x5f, 0x73, 0x77, 0x65
        /*0022*/ 	.byte	0x65, 0x70, 0x5f, 0x73, 0x72, 0x63, 0x2f, 0x69, 0x6e, 0x63, 0x6c, 0x75, 0x64, 0x65, 0x2f, 0x63
        /*0032*/ 	.byte	0x75, 0x74, 0x6c, 0x61, 0x73, 0x73, 0x2f, 0x67, 0x65, 0x6d, 0x6d, 0x2f, 0x63, 0x6f, 0x6c, 0x6c
        /*0042*/ 	.byte	0x65, 0x63, 0x74, 0x69, 0x76, 0x65, 0x2f, 0x73, 0x6d, 0x39, 0x30, 0x5f, 0x6d, 0x6d, 0x61, 0x5f
        /*0052*/ 	.byte	0x74, 0x6d, 0x61, 0x5f, 0x67, 0x6d, 0x6d, 0x61, 0x5f, 0x73, 0x73, 0x5f, 0x77, 0x61, 0x72, 0x70
        /*0062*/ 	.byte	0x73, 0x70, 0x65, 0x63, 0x69, 0x61, 0x6c, 0x69, 0x7a, 0x65, 0x64, 0x2e, 0x68, 0x70, 0x70, 0x00
	.type		__unnamed_1,@object
	.size		__unnamed_1,(.L_0 - __unnamed_1)
__unnamed_1:
        /*0072*/ 	.byte	0x76, 0x6f, 0x69, 0x64, 0x20, 0x63, 0x75, 0x74, 0x6c, 0x61, 0x73, 0x73, 0x3a, 0x3a, 0x67, 0x65
        /* <DEDUP_REMOVED lines=180> */
        /*0bc2*/ 	.byte	0x69, 0x74, 0x79, 0x5d, 0x00
.L_0:


//--------------------- .nv.shared._ZN7cutlass13device_kernelINS_4gemm6kernel13GemmUniversalIN4cute5tupleIJiiiiEEENS1_10collective13CollectiveMmaINS1_34MainloopSm90TmaGmmaWarpSpecializedILi7ENS5_IJNS4_1CILi1EEENSA_ILi8EEESB_EEENS1_35KernelTmaWarpSpecializedCooperativeEEENS5_IJNSA_ILi128EEESG_NSA_ILi64EEEEEENS_6half_tENS5_IJlSB_lEEESJ_SK_NS4_8TiledMMAINS4_8MMA_AtomIJNS4_4SM904GMMA26MMA_64x128x16_F32F16F16_SSILNSO_5MajorE0ELSQ_0ELNSO_7ScaleInE1ELSR_1EEEEEENS4_6LayoutINS5_IJNSA_ILi2EEESB_SB_EEENS5_IJSB_NSA_ILi0EEESX_EEEEENS5_IJNS4_10UnderscoreES10_S10_EEEEENS4_23SM90_TMA_LOAD_MULTICASTENS4_14ComposedLayoutINS4_7SwizzleILi3ELi4ELi3EEENS4_18smem_ptr_flag_bitsILi16EEENSU_INS5_IJSC_SH_EEENS5_IJSH_SB_EEEEEEEvNS4_8identityENS4_13SM90_TMA_LOADES1C_vS1D_EENS_8epilogue10collective6detail29Sm90TmaWarpSpecializedAdapterINS1H_15DefaultEpilogueISJ_SK_SK_NS1G_6thread17LinearCombinationISJ_Li1EffLNS1L_9ScaleType4KindE0ELNS_15FloatRoundStyleE2ESJ_EENS1_15EpilogueDefaultEEEEEvvEEEEvNT_6ParamsE --------------------------
	.section	.nv.shared._ZN7cutlass13device_kernelINS_4gemm6kernel13GemmUniversalIN4cute5tupleIJiiiiEEENS1_10collective13CollectiveMmaINS1_34MainloopSm90TmaGmmaWarpSpecializedILi7ENS5_IJNS4_1CILi1EEENSA_ILi8EEESB_EEENS1_35KernelTmaWarpSpecializedCooperativeEEENS5_IJNSA_ILi128EEESG_NSA_ILi64EEEEEENS_6half_tENS5_IJlSB_lEEESJ_SK_NS4_8TiledMMAINS4_8MMA_AtomIJNS4_4SM904GMMA26MMA_64x128x16_F32F16F16_SSILNSO_5MajorE0ELSQ_0ELNSO_7ScaleInE1ELSR_1EEEEEENS4_6LayoutINS5_IJNSA_ILi2EEESB_SB_EEENS5_IJSB_NSA_ILi0EEESX_EEEEENS5_IJNS4_10UnderscoreES10_S10_EEEEENS4_23SM90_TMA_LOAD_MULTICASTENS4_14ComposedLayoutINS4_7SwizzleILi3ELi4ELi3EEENS4_18smem_ptr_flag_bitsILi16EEENSU_INS5_IJSC_SH_EEENS5_IJSH_SB_EEEEEEEvNS4_8identityENS4_13SM90_TMA_LOADES1C_vS1D_EENS_8epilogue10collective6detail29Sm90TmaWarpSpecializedAdapterINS1H_15DefaultEpilogueISJ_SK_SK_NS1G_6thread17LinearCombinationISJ_Li1EffLNS1L_9ScaleType4KindE0ELNS_15FloatRoundStyleE2ESJ_EENS1_15EpilogueDefaultEEEEEvvEEEEvNT_6ParamsE,"aw",@nobits
	.sectionflags	@""
	.align	16
	.zero		1024


//--------------------- .nv.shared.reserved.0     --------------------------
	.section	.nv.shared.reserved.0,"aw",@nobits
	.weak		__nv_reservedSMEM_offset_0_alias
	.size		__nv_reservedSMEM_offset_0_alias, 0, 0
	.other		__nv_reservedSMEM_offset_0_alias,@"STO_CUDA_RESERVED_SHARED STV_DEFAULT"
__nv_reservedSMEM_offset_0_alias:
	.zero		0


//--------------------- .nv.global                --------------------------
	.section	.nv.global,"aw",@nobits
.nv.global:
	.type		_ZN40_INTERNAL_47d7bba1_4_k_cu_dae9c1da_165154cute1_E,@object
	.size		_ZN40_INTERNAL_47d7bba1_4_k_cu_dae9c1da_165154cute1_E,(_ZN40_INTERNAL_47d7bba1_4_k_cu_dae9c1da_165154cuda3std3__45__cpo6cbeginE - _ZN40_INTERNAL_47d7bba1_4_k_cu_dae9c1da_165154cute1_E)
_ZN40_INTERNAL_47d7bba1_4_k_cu_dae9c1da_165154cute1_E:
	.zero		1
	.type		_ZN40_INTERNAL_47d7bba1_4_k_cu_dae9c1da_165154cuda3std3__45__cpo6cbeginE,@object
	.size		_ZN40_INTERNAL_47d7bba1_4_k_cu_dae9c1da_165154cuda3std3__45__cpo6cbeginE,(_ZN40_INTERNAL_47d7bba1_4_k_cu_dae9c1da_165154cuda3std3__48in_placeE - _ZN40_INTERNAL_47d7bba1_4_k_cu_dae9c1da_165154cuda3std3__45__cpo6cbeginE)
_ZN40_INTERNAL_47d7bba1_4_k_cu_dae9c1da_165154cuda3std3__45__cpo6cbeginE:
	.zero		1
	.type		_ZN40_INTERNAL_47d7bba1_4_k_cu_dae9c1da_165154cuda3std3__48in_placeE,@object
	.size		_ZN40_INTERNAL_47d7bba1_4_k_cu_dae9c1da_165154cuda3std3__48in_placeE,(_ZN40_INTERNAL_47d7bba1_4_k_cu_dae9c1da_165154cuda3std6ranges3__45__cpo9iter_moveE - _ZN40_INTERNAL_47d7bba1_4_k_cu_dae9c1da_165154cuda3std3__48in_placeE)
_ZN40_INTERNAL_47d7bba1_4_k_cu_dae9c1da_165154cuda3std3__48in_placeE:
	.zero		1
	.type		_ZN40_INTERNAL_47d7bba1_4_k_cu_dae9c1da_165154cuda3std6ranges3__45__cpo9iter_moveE,@object
	.size		_ZN40_INTERNAL_47d7bba1_4_k_cu_dae9c1da_165154cuda3std6ranges3__45__cpo9iter_moveE,(_ZN40_INTERNAL_47d7bba1_4_k_cu_dae9c1da_165154cuda3std3__45__cpo5beginE - _ZN40_INTERNAL_47d7bba1_4_k_cu_dae9c1da_165154cuda3std6ranges3__45__cpo9iter_moveE)
_ZN40_INTERNAL_47d7bba1_4_k_cu_dae9c1da_165154cuda3std6ranges3__45__cpo9iter_moveE:
	.zero		1
	.type		_ZN40_INTERNAL_47d7bba1_4_k_cu_dae9c1da_165154cuda3std3__45__cpo5beginE,@object
	.size		_ZN40_INTERNAL_47d7bba1_4_k_cu_dae9c1da_165154cuda3std3__45__cpo5beginE,(_ZN40_INTERNAL_47d7bba1_4_k_cu_dae9c1da_165154cuda3std3__442_GLOBAL__N__47d7bba1_4_k_cu_dae9c1da_165156ignoreE - _ZN40_INTERNAL_47d7bba1_4_k_cu_dae9c1da_165154cuda3std3__45__cpo5beginE)
_ZN40_INTERNAL_47d7bba1_4_k_cu_dae9c1da_165154cuda3std3__45__cpo5beginE:
	.zero		1
	.type		_ZN40_INTERNAL_47d7bba1_4_k_cu_dae9c1da_165154cuda3std3__442_GLOBAL__N__47d7bba1_4_k_cu_dae9c1da_165156ignoreE,@object
	.size		_ZN40_INTERNAL_47d7bba1_4_k_cu_dae9c1da_165154cuda3std3__442_GLOBAL__N__47d7bba1_4_k_cu_dae9c1da_165156ignoreE,(_ZN40_INTERNAL_47d7bba1_4_k_cu_dae9c1da_165154cute7productE - _ZN40_INTERNAL_47d7bba1_4_k_cu_dae9c1da_165154cuda3std3__442_GLOBAL__N__47d7bba1_4_k_cu_dae9c1da_165156ignoreE)
_ZN40_INTERNAL_47d7bba1_4_k_cu_dae9c1da_165154cuda3std3__442_GLOBAL__N__47d7bba1_4_k_cu_dae9c1da_165156ignoreE:
	.zero		1
	.type		_ZN40_INTERNAL_47d7bba1_4_k_cu_dae9c1da_165154cute7productE,@object
	.size		_ZN40_INTERNAL_47d7bba1_4_k_cu_dae9c1da_165154cute7productE,(_ZN40_INTERNAL_47d7bba1_4_k_cu_dae9c1da_165154cuda3std3__45__cpo3endE - _ZN40_INTERNAL_47d7bba1_4_k_cu_dae9c1da_165154cute7productE)
_ZN40_INTERNAL_47d7bba1_4_k_cu_dae9c1da_165154cute7productE:
	.zero		1
	.type		_ZN40_INTERNAL_47d7bba1_4_k_cu_dae9c1da_165154cuda3std3__45__cpo3endE,@object
	.size		_ZN40_INTERNAL_47d7bba1_4_k_cu_dae9c1da_165154cuda3std3__45__cpo3endE,(_ZN40_INTERNAL_47d7bba1_4_k_cu_dae9c1da_165154cuda3std3__419piecewise_constructE - _ZN40_INTERNAL_47d7bba1_4_k_cu_dae9c1da_165154cuda3std3__45__cpo3endE)
_ZN40_INTERNAL_47d7bba1_4_k_cu_dae9c1da_165154cuda3std3__45__cpo3endE:
	.zero		1
	.type		_ZN40_INTERNAL_47d7bba1_4_k_cu_dae9c1da_165154cuda3std3__419piecewise_constructE,@object
	.size		_ZN40_INTERNAL_47d7bba1_4_k_cu_dae9c1da_165154cuda3std3__419piecewise_constructE,(_ZN40_INTERNAL_47d7bba1_4_k_cu_dae9c1da_165154cuda3std3__45__cpo4cendE - _ZN40_INTERNAL_47d7bba1_4_k_cu_dae9c1da_165154cuda3std3__419piecewise_constructE)
_ZN40_INTERNAL_47d7bba1_4_k_cu_dae9c1da_165154cuda3std3__419piecewise_constructE:
	.zero		1
	.type		_ZN40_INTERNAL_47d7bba1_4_k_cu_dae9c1da_165154cuda3std3__45__cpo4cendE,@object
	.size		_ZN40_INTERNAL_47d7bba1_4_k_cu_dae9c1da_165154cuda3std3__45__cpo4cendE,(_ZN40_INTERNAL_47d7bba1_4_k_cu_dae9c1da_165154cuda3std6ranges3__45__cpo4swapE - _ZN40_INTERNAL_47d7bba1_4_k_cu_dae9c1da_165154cuda3std3__45__cpo4cendE)
_ZN40_INTERNAL_47d7bba1_4_k_cu_dae9c1da_165154cuda3std3__45__cpo4cendE:
	.zero		1
	.type		_ZN40_INTERNAL_47d7bba1_4_k_cu_dae9c1da_165154cuda3std6ranges3__45__cpo4swapE,@object
	.size		_ZN40_INTERNAL_47d7bba1_4_k_cu_dae9c1da_165154cuda3std6ranges3__45__cpo4swapE,(.L_8 - _ZN40_INTERNAL_47d7bba1_4_k_cu_dae9c1da_165154cuda3std6ranges3__45__cpo4swapE)
_ZN40_INTERNAL_47d7bba1_4_k_cu_dae9c1da_165154cuda3std6ranges3__45__cpo4swapE:
	.zero		1
.L_8:


//--------------------- .nv.constant0._ZN7cutlass13device_kernelINS_4gemm6kernel13GemmUniversalIN4cute5tupleIJiiiiEEENS1_10collective13CollectiveMmaINS1_34MainloopSm90TmaGmmaWarpSpecializedILi7ENS5_IJNS4_1CILi1EEENSA_ILi8EEESB_EEENS1_35KernelTmaWarpSpecializedCooperativeEEENS5_IJNSA_ILi128EEESG_NSA_ILi64EEEEEENS_6half_tENS5_IJlSB_lEEESJ_SK_NS4_8TiledMMAINS4_8MMA_AtomIJNS4_4SM904GMMA26MMA_64x128x16_F32F16F16_SSILNSO_5MajorE0ELSQ_0ELNSO_7ScaleInE1ELSR_1EEEEEENS4_6LayoutINS5_IJNSA_ILi2EEESB_SB_EEENS5_IJSB_NSA_ILi0EEESX_EEEEENS5_IJNS4_10UnderscoreES10_S10_EEEEENS4_23SM90_TMA_LOAD_MULTICASTENS4_14ComposedLayoutINS4_7SwizzleILi3ELi4ELi3EEENS4_18smem_ptr_flag_bitsILi16EEENSU_INS5_IJSC_SH_EEENS5_IJSH_SB_EEEEEEEvNS4_8identityENS4_13SM90_TMA_LOADES1C_vS1D_EENS_8epilogue10collective6detail29Sm90TmaWarpSpecializedAdapterINS1H_15DefaultEpilogueISJ_SK_SK_NS1G_6thread17LinearCombinationISJ_Li1EffLNS1L_9ScaleType4KindE0ELNS_15FloatRoundStyleE2ESJ_EENS1_15EpilogueDefaultEEEEEvvEEEEvNT_6ParamsE --------------------------
	.section	.nv.constant0._ZN7cutlass13device_kernelINS_4gemm6kernel13GemmUniversalIN4cute5tupleIJiiiiEEENS1_10collective13CollectiveMmaINS1_34MainloopSm90TmaGmmaWarpSpecializedILi7ENS5_IJNS4_1CILi1EEENSA_ILi8EEESB_EEENS1_35KernelTmaWarpSpecializedCooperativeEEENS5_IJNSA_ILi128EEESG_NSA_ILi64EEEEEENS_6half_tENS5_IJlSB_lEEESJ_SK_NS4_8TiledMMAINS4_8MMA_AtomIJNS4_4SM904GMMA26MMA_64x128x16_F32F16F16_SSILNSO_5MajorE0ELSQ_0ELNSO_7ScaleInE1ELSR_1EEEEEENS4_6LayoutINS5_IJNSA_ILi2EEESB_SB_EEENS5_IJSB_NSA_ILi0EEESX_EEEEENS5_IJNS4_10UnderscoreES10_S10_EEEEENS4_23SM90_TMA_LOAD_MULTICASTENS4_14ComposedLayoutINS4_7SwizzleILi3ELi4ELi3EEENS4_18smem_ptr_flag_bitsILi16EEENSU_INS5_IJSC_SH_EEENS5_IJSH_SB_EEEEEEEvNS4_8identityENS4_13SM90_TMA_LOADES1C_vS1D_EENS_8epilogue10collective6detail29Sm90TmaWarpSpecializedAdapterINS1H_15DefaultEpilogueISJ_SK_SK_NS1G_6thread17LinearCombinationISJ_Li1EffLNS1L_9ScaleType4KindE0ELNS_15FloatRoundStyleE2ESJ_EENS1_15EpilogueDefaultEEEEEvvEEEEvNT_6ParamsE,"a",@progbits
	.sectionflags	@""
	.align	4
.nv.constant0._ZN7cutlass13device_kernelINS_4gemm6kernel13GemmUniversalIN4cute5tupleIJiiiiEEENS1_10collective13CollectiveMmaINS1_34MainloopSm90TmaGmmaWarpSpecializedILi7ENS5_IJNS4_1CILi1EEENSA_ILi8EEESB_EEENS1_35KernelTmaWarpSpecializedCooperativeEEENS5_IJNSA_ILi128EEESG_NSA_ILi64EEEEEENS_6half_tENS5_IJlSB_lEEESJ_SK_NS4_8TiledMMAINS4_8MMA_AtomIJNS4_4SM904GMMA26MMA_64x128x16_F32F16F16_SSILNSO_5MajorE0ELSQ_0ELNSO_7ScaleInE1ELSR_1EEEEEENS4_6LayoutINS5_IJNSA_ILi2EEESB_SB_EEENS5_IJSB_NSA_ILi0EEESX_EEEEENS5_IJNS4_10UnderscoreES10_S10_EEEEENS4_23SM90_TMA_LOAD_MULTICASTENS4_14ComposedLayoutINS4_7SwizzleILi3ELi4ELi3EEENS4_18smem_ptr_flag_bitsILi16EEENSU_INS5_IJSC_SH_EEENS5_IJSH_SB_EEEEEEEvNS4_8identityENS4_13SM90_TMA_LOADES1C_vS1D_EENS_8epilogue10collective6detail29Sm90TmaWarpSpecializedAdapterINS1H_15DefaultEpilogueISJ_SK_SK_NS1G_6thread17LinearCombinationISJ_Li1EffLNS1L_9ScaleType4KindE0ELNS_15FloatRoundStyleE2ESJ_EENS1_15EpilogueDefaultEEEEEvvEEEEvNT_6ParamsE:
	.zero		1664


//--------------------- SYMBOLS --------------------------

	.type		.nv.reservedSmem.offset0,@object
	.size		.nv.reservedSmem.offset0,0x4
	.type		__assertfail,@function
